//
// Generated by NVIDIA NVVM Compiler
//
// Compiler Build ID: CL-36424714
// Cuda compilation tools, release 13.0, V13.0.88
// Based on NVVM 20.0.0
//

.version 9.0
.target sm_100
.address_size 64

	// .globl	_Z8BWKernelPdPhj
.global .align 8 .b8 Gauss[200] = {0, 0, 0, 0, 0, 0, 0, 64, 0, 0, 0, 0, 0, 0, 16, 64, 0, 0, 0, 0, 0, 0, 20, 64, 0, 0, 0, 0, 0, 0, 16, 64, 0, 0, 0, 0, 0, 0, 0, 64, 0, 0, 0, 0, 0, 0, 16, 64, 0, 0, 0, 0, 0, 0, 34, 64, 0, 0, 0, 0, 0, 0, 40, 64, 0, 0, 0, 0, 0, 0, 34, 64, 0, 0, 0, 0, 0, 0, 16, 64, 0, 0, 0, 0, 0, 0, 20, 64, 0, 0, 0, 0, 0, 0, 40, 64, 0, 0, 0, 0, 0, 0, 46, 64, 0, 0, 0, 0, 0, 0, 40, 64, 0, 0, 0, 0, 0, 0, 20, 64, 0, 0, 0, 0, 0, 0, 16, 64, 0, 0, 0, 0, 0, 0, 34, 64, 0, 0, 0, 0, 0, 0, 40, 64, 0, 0, 0, 0, 0, 0, 34, 64, 0, 0, 0, 0, 0, 0, 16, 64, 0, 0, 0, 0, 0, 0, 0, 64, 0, 0, 0, 0, 0, 0, 16, 64, 0, 0, 0, 0, 0, 0, 20, 64, 0, 0, 0, 0, 0, 0, 16, 64, 0, 0, 0, 0, 0, 0, 0, 64};
.global .align 8 .b8 Gx[72] = {0, 0, 0, 0, 0, 0, 240, 191, 0, 0, 0, 0, 0, 0, 0, 0, 0, 0, 0, 0, 0, 0, 240, 63, 0, 0, 0, 0, 0, 0, 0, 192, 0, 0, 0, 0, 0, 0, 0, 0, 0, 0, 0, 0, 0, 0, 0, 64, 0, 0, 0, 0, 0, 0, 240, 191, 0, 0, 0, 0, 0, 0, 0, 0, 0, 0, 0, 0, 0, 0, 240, 63};
.global .align 8 .b8 Gy[72] = {0, 0, 0, 0, 0, 0, 240, 191, 0, 0, 0, 0, 0, 0, 0, 192, 0, 0, 0, 0, 0, 0, 240, 191, 0, 0, 0, 0, 0, 0, 0, 0, 0, 0, 0, 0, 0, 0, 0, 0, 0, 0, 0, 0, 0, 0, 0, 0, 0, 0, 0, 0, 0, 0, 240, 63, 0, 0, 0, 0, 0, 0, 0, 64, 0, 0, 0, 0, 0, 0, 240, 63};

.visible .entry _Z8BWKernelPdPhj(
	.param .u64 .ptr .align 1 _Z8BWKernelPdPhj_param_0,
	.param .u64 .ptr .align 1 _Z8BWKernelPdPhj_param_1,
	.param .u32 _Z8BWKernelPdPhj_param_2
)
{
	.reg .pred 	%p<2>;
	.reg .b16 	%rs<4>;
	.reg .b32 	%r<16>;
	.reg .b64 	%rd<13>;
	.reg .b64 	%fd<7>;

	ld.param.u64 	%rd1, [_Z8BWKernelPdPhj_param_0];
	ld.param.u64 	%rd2, [_Z8BWKernelPdPhj_param_1];
	ld.param.u32 	%r3, [_Z8BWKernelPdPhj_param_2];
	mov.u32 	%r4, %ntid.x;
	mov.u32 	%r5, %ctaid.x;
	mov.u32 	%r6, %tid.x;
	add.s32 	%r7, %r4, %r3;
	add.s32 	%r8, %r7, -1;
	div.u32 	%r9, %r8, %r4;
	div.u32 	%r1, %r5, %r9;
	mul.lo.s32 	%r10, %r1, %r9;
	sub.s32 	%r11, %r5, %r10;
	mad.lo.s32 	%r2, %r11, %r4, %r6;
	setp.ge.u32 	%p1, %r2, %r3;
	@%p1 bra 	$L__BB0_2;
	cvta.to.global.u64 	%rd3, %rd2;
	cvta.to.global.u64 	%rd4, %rd1;
	mad.lo.s32 	%r12, %r1, %r3, %r2;
	mul.lo.s32 	%r13, %r12, 3;
	cvt.u64.u32 	%rd5, %r13;
	add.s64 	%rd6, %rd3, %rd5;
	ld.global.u8 	%rs1, [%rd6];
	cvt.rn.f64.u16 	%fd1, %rs1;
	add.s32 	%r14, %r13, 1;
	cvt.u64.u32 	%rd7, %r14;
	add.s64 	%rd8, %rd3, %rd7;
	ld.global.u8 	%rs2, [%rd8];
	cvt.rn.f64.u16 	%fd2, %rs2;
	add.s32 	%r15, %r13, 2;
	cvt.u64.u32 	%rd9, %r15;
	add.s64 	%rd10, %rd3, %rd9;
	ld.global.u8 	%rs3, [%rd10];
	cvt.rn.f64.u16 	%fd3, %rs3;
	add.f64 	%fd4, %fd2, %fd3;
	add.f64 	%fd5, %fd4, %fd1;
	div.rn.f64 	%fd6, %fd5, 0d4008000000000000;
	mul.wide.u32 	%rd11, %r12, 8;
	add.s64 	%rd12, %rd4, %rd11;
	st.global.f64 	[%rd12], %fd6;
$L__BB0_2:
	ret;

}
	// .globl	_Z11GaussKernelPdS_jj
.visible .entry _Z11GaussKernelPdS_jj(
	.param .u64 .ptr .align 1 _Z11GaussKernelPdS_jj_param_0,
	.param .u64 .ptr .align 1 _Z11GaussKernelPdS_jj_param_1,
	.param .u32 _Z11GaussKernelPdS_jj_param_2,
	.param .u32 _Z11GaussKernelPdS_jj_param_3
)
{
	.reg .pred 	%p<9>;
	.reg .b32 	%r<19>;
	.reg .b64 	%rd<17>;
	.reg .b64 	%fd<77>;

	ld.param.u64 	%rd3, [_Z11GaussKernelPdS_jj_param_0];
	ld.param.u64 	%rd2, [_Z11GaussKernelPdS_jj_param_1];
	ld.param.u32 	%r4, [_Z11GaussKernelPdS_jj_param_2];
	ld.param.u32 	%r5, [_Z11GaussKernelPdS_jj_param_3];
	cvta.to.global.u64 	%rd1, %rd3;
	mov.u32 	%r6, %ntid.x;
	mov.u32 	%r7, %ctaid.x;
	mov.u32 	%r8, %tid.x;
	add.s32 	%r9, %r6, %r4;
	add.s32 	%r10, %r9, -1;
	div.u32 	%r11, %r10, %r6;
	div.u32 	%r1, %r7, %r11;
	mul.lo.s32 	%r12, %r1, %r11;
	sub.s32 	%r13, %r7, %r12;
	mad.lo.s32 	%r2, %r13, %r6, %r8;
	setp.ge.u32 	%p1, %r2, %r4;
	@%p1 bra 	$L__BB1_4;
	mad.lo.s32 	%r3, %r1, %r4, %r2;
	setp.gt.u32 	%p2, %r1, 1;
	add.s32 	%r14, %r5, -3;
	setp.le.u32 	%p3, %r1, %r14;
	and.pred  	%p4, %p2, %p3;
	setp.gt.s32 	%p5, %r2, 1;
	and.pred  	%p6, %p4, %p5;
	add.s32 	%r15, %r4, -3;
	setp.le.u32 	%p7, %r2, %r15;
	and.pred  	%p8, %p7, %p6;
	@%p8 bra 	$L__BB1_3;
	mul.wide.u32 	%rd14, %r3, 8;
	add.s64 	%rd15, %rd1, %rd14;
	mov.b64 	%rd16, 0;
	st.global.u64 	[%rd15], %rd16;
	bra.uni 	$L__BB1_4;
$L__BB1_3:
	add.s32 	%r16, %r1, -2;
	mad.lo.s32 	%r17, %r16, %r4, %r2;
	add.s32 	%r18, %r17, -2;
	cvta.to.global.u64 	%rd4, %rd2;
	mul.wide.s32 	%rd5, %r18, 8;
	add.s64 	%rd6, %rd4, %rd5;
	ld.global.f64 	%fd1, [%rd6];
	ld.global.f64 	%fd2, [Gauss];
	fma.rn.f64 	%fd3, %fd1, %fd2, 0d0000000000000000;
	ld.global.f64 	%fd4, [%rd6+8];
	ld.global.f64 	%fd5, [Gauss+8];
	fma.rn.f64 	%fd6, %fd4, %fd5, %fd3;
	ld.global.f64 	%fd7, [%rd6+16];
	ld.global.f64 	%fd8, [Gauss+16];
	fma.rn.f64 	%fd9, %fd7, %fd8, %fd6;
	ld.global.f64 	%fd10, [%rd6+24];
	ld.global.f64 	%fd11, [Gauss+24];
	fma.rn.f64 	%fd12, %fd10, %fd11, %fd9;
	ld.global.f64 	%fd13, [%rd6+32];
	ld.global.f64 	%fd14, [Gauss+32];
	fma.rn.f64 	%fd15, %fd13, %fd14, %fd12;
	mul.wide.s32 	%rd7, %r4, 8;
	add.s64 	%rd8, %rd6, %rd7;
	ld.global.f64 	%fd16, [%rd8];
	ld.global.f64 	%fd17, [Gauss+40];
	fma.rn.f64 	%fd18, %fd16, %fd17, %fd15;
	ld.global.f64 	%fd19, [%rd8+8];
	ld.global.f64 	%fd20, [Gauss+48];
	fma.rn.f64 	%fd21, %fd19, %fd20, %fd18;
	ld.global.f64 	%fd22, [%rd8+16];
	ld.global.f64 	%fd23, [Gauss+56];
	fma.rn.f64 	%fd24, %fd22, %fd23, %fd21;
	ld.global.f64 	%fd25, [%rd8+24];
	ld.global.f64 	%fd26, [Gauss+64];
	fma.rn.f64 	%fd27, %fd25, %fd26, %fd24;
	ld.global.f64 	%fd28, [%rd8+32];
	ld.global.f64 	%fd29, [Gauss+72];
	fma.rn.f64 	%fd30, %fd28, %fd29, %fd27;
	add.s64 	%rd9, %rd8, %rd7;
	ld.global.f64 	%fd31, [%rd9];
	ld.global.f64 	%fd32, [Gauss+80];
	fma.rn.f64 	%fd33, %fd31, %fd32, %fd30;
	ld.global.f64 	%fd34, [%rd9+8];
	ld.global.f64 	%fd35, [Gauss+88];
	fma.rn.f64 	%fd36, %fd34, %fd35, %fd33;
	ld.global.f64 	%fd37, [%rd9+16];
	ld.global.f64 	%fd38, [Gauss+96];
	fma.rn.f64 	%fd39, %fd37, %fd38, %fd36;
	ld.global.f64 	%fd40, [%rd9+24];
	ld.global.f64 	%fd41, [Gauss+104];
	fma.rn.f64 	%fd42, %fd40, %fd41, %fd39;
	ld.global.f64 	%fd43, [%rd9+32];
	ld.global.f64 	%fd44, [Gauss+112];
	fma.rn.f64 	%fd45, %fd43, %fd44, %fd42;
	add.s64 	%rd10, %rd9, %rd7;
	ld.global.f64 	%fd46, [%rd10];
	ld.global.f64 	%fd47, [Gauss+120];
	fma.rn.f64 	%fd48, %fd46, %fd47, %fd45;
	ld.global.f64 	%fd49, [%rd10+8];
	ld.global.f64 	%fd50, [Gauss+128];
	fma.rn.f64 	%fd51, %fd49, %fd50, %fd48;
	ld.global.f64 	%fd52, [%rd10+16];
	ld.global.f64 	%fd53, [Gauss+136];
	fma.rn.f64 	%fd54, %fd52, %fd53, %fd51;
	ld.global.f64 	%fd55, [%rd10+24];
	ld.global.f64 	%fd56, [Gauss+144];
	fma.rn.f64 	%fd57, %fd55, %fd56, %fd54;
	ld.global.f64 	%fd58, [%rd10+32];
	ld.global.f64 	%fd59, [Gauss+152];
	fma.rn.f64 	%fd60, %fd58, %fd59, %fd57;
	add.s64 	%rd11, %rd10, %rd7;
	ld.global.f64 	%fd61, [%rd11];
	ld.global.f64 	%fd62, [Gauss+160];
	fma.rn.f64 	%fd63, %fd61, %fd62, %fd60;
	ld.global.f64 	%fd64, [%rd11+8];
	ld.global.f64 	%fd65, [Gauss+168];
	fma.rn.f64 	%fd66, %fd64, %fd65, %fd63;
	ld.global.f64 	%fd67, [%rd11+16];
	ld.global.f64 	%fd68, [Gauss+176];
	fma.rn.f64 	%fd69, %fd67, %fd68, %fd66;
	ld.global.f64 	%fd70, [%rd11+24];
	ld.global.f64 	%fd71, [Gauss+184];
	fma.rn.f64 	%fd72, %fd70, %fd71, %fd69;
	ld.global.f64 	%fd73, [%rd11+32];
	ld.global.f64 	%fd74, [Gauss+192];
	fma.rn.f64 	%fd75, %fd73, %fd74, %fd72;
	div.rn.f64 	%fd76, %fd75, 0d4063E00000000000;
	mul.wide.u32 	%rd12, %r3, 8;
	add.s64 	%rd13, %rd1, %rd12;
	st.global.f64 	[%rd13], %fd76;
$L__BB1_4:
	ret;

}
	// .globl	_Z11SobelKernelPdS_S_jj
.visible .entry _Z11SobelKernelPdS_S_jj(
	.param .u64 .ptr .align 1 _Z11SobelKernelPdS_S_jj_param_0,
	.param .u64 .ptr .align 1 _Z11SobelKernelPdS_S_jj_param_1,
	.param .u64 .ptr .align 1 _Z11SobelKernelPdS_S_jj_param_2,
	.param .u32 _Z11SobelKernelPdS_S_jj_param_3,
	.param .u32 _Z11SobelKernelPdS_S_jj_param_4
)
{
	.reg .pred 	%p<12>;
	.reg .b32 	%r<20>;
	.reg .b64 	%rd<20>;
	.reg .b64 	%fd<86>;

	ld.param.u64 	%rd4, [_Z11SobelKernelPdS_S_jj_param_0];
	ld.param.u64 	%rd5, [_Z11SobelKernelPdS_S_jj_param_1];
	ld.param.u64 	%rd3, [_Z11SobelKernelPdS_S_jj_param_2];
	ld.param.u32 	%r7, [_Z11SobelKernelPdS_S_jj_param_3];
	ld.param.u32 	%r8, [_Z11SobelKernelPdS_S_jj_param_4];
	cvta.to.global.u64 	%rd1, %rd5;
	cvta.to.global.u64 	%rd2, %rd4;
	mov.u32 	%r9, %ntid.x;
	mov.u32 	%r1, %ctaid.x;
	mov.u32 	%r10, %tid.x;
	add.s32 	%r11, %r9, %r7;
	add.s32 	%r12, %r11, -1;
	div.u32 	%r2, %r12, %r9;
	div.u32 	%r3, %r1, %r2;
	mul.lo.s32 	%r13, %r3, %r2;
	sub.s32 	%r14, %r1, %r13;
	mad.lo.s32 	%r4, %r14, %r9, %r10;
	setp.ge.u32 	%p1, %r4, %r7;
	@%p1 bra 	$L__BB2_6;
	mul.lo.s32 	%r5, %r3, %r7;
	add.s32 	%r6, %r4, %r5;
	setp.le.u32 	%p2, %r2, %r1;
	add.s32 	%r15, %r8, -2;
	setp.le.u32 	%p3, %r3, %r15;
	and.pred  	%p4, %p2, %p3;
	setp.gt.s32 	%p5, %r4, 0;
	and.pred  	%p6, %p4, %p5;
	add.s32 	%r16, %r7, -2;
	setp.le.u32 	%p7, %r4, %r16;
	and.pred  	%p8, %p7, %p6;
	@%p8 bra 	$L__BB2_3;
	mul.wide.u32 	%rd16, %r6, 8;
	add.s64 	%rd17, %rd2, %rd16;
	mov.b64 	%rd18, 0;
	st.global.u64 	[%rd17], %rd18;
	add.s64 	%rd19, %rd1, %rd16;
	st.global.u64 	[%rd19], %rd18;
	bra.uni 	$L__BB2_6;
$L__BB2_3:
	sub.s32 	%r17, %r5, %r7;
	add.s32 	%r18, %r17, %r4;
	add.s32 	%r19, %r18, -1;
	cvta.to.global.u64 	%rd6, %rd3;
	mul.wide.s32 	%rd7, %r19, 8;
	add.s64 	%rd8, %rd6, %rd7;
	ld.global.f64 	%fd5, [%rd8];
	ld.global.f64 	%fd6, [Gx];
	fma.rn.f64 	%fd7, %fd5, %fd6, 0d0000000000000000;
	ld.global.f64 	%fd8, [Gy];
	fma.rn.f64 	%fd9, %fd5, %fd8, 0d0000000000000000;
	ld.global.f64 	%fd10, [%rd8+8];
	ld.global.f64 	%fd11, [Gx+8];
	fma.rn.f64 	%fd12, %fd10, %fd11, %fd7;
	ld.global.f64 	%fd13, [Gy+8];
	fma.rn.f64 	%fd14, %fd10, %fd13, %fd9;
	ld.global.f64 	%fd15, [%rd8+16];
	ld.global.f64 	%fd16, [Gx+16];
	fma.rn.f64 	%fd17, %fd15, %fd16, %fd12;
	ld.global.f64 	%fd18, [Gy+16];
	fma.rn.f64 	%fd19, %fd15, %fd18, %fd14;
	mul.wide.s32 	%rd9, %r7, 8;
	add.s64 	%rd10, %rd8, %rd9;
	ld.global.f64 	%fd20, [%rd10];
	ld.global.f64 	%fd21, [Gx+24];
	fma.rn.f64 	%fd22, %fd20, %fd21, %fd17;
	ld.global.f64 	%fd23, [Gy+24];
	fma.rn.f64 	%fd24, %fd20, %fd23, %fd19;
	ld.global.f64 	%fd25, [%rd10+8];
	ld.global.f64 	%fd26, [Gx+32];
	fma.rn.f64 	%fd27, %fd25, %fd26, %fd22;
	ld.global.f64 	%fd28, [Gy+32];
	fma.rn.f64 	%fd29, %fd25, %fd28, %fd24;
	ld.global.f64 	%fd30, [%rd10+16];
	ld.global.f64 	%fd31, [Gx+40];
	fma.rn.f64 	%fd32, %fd30, %fd31, %fd27;
	ld.global.f64 	%fd33, [Gy+40];
	fma.rn.f64 	%fd34, %fd30, %fd33, %fd29;
	add.s64 	%rd11, %rd10, %rd9;
	ld.global.f64 	%fd35, [%rd11];
	ld.global.f64 	%fd36, [Gx+48];
	fma.rn.f64 	%fd37, %fd35, %fd36, %fd32;
	ld.global.f64 	%fd38, [Gy+48];
	fma.rn.f64 	%fd39, %fd35, %fd38, %fd34;
	ld.global.f64 	%fd40, [%rd11+8];
	ld.global.f64 	%fd41, [Gx+56];
	fma.rn.f64 	%fd42, %fd40, %fd41, %fd37;
	ld.global.f64 	%fd43, [Gy+56];
	fma.rn.f64 	%fd44, %fd40, %fd43, %fd39;
	ld.global.f64 	%fd45, [%rd11+16];
	ld.global.f64 	%fd46, [Gx+64];
	fma.rn.f64 	%fd47, %fd45, %fd46, %fd42;
	ld.global.f64 	%fd48, [Gy+64];
	fma.rn.f64 	%fd49, %fd45, %fd48, %fd44;
	mul.f64 	%fd50, %fd49, %fd49;
	fma.rn.f64 	%fd51, %fd47, %fd47, %fd50;
	sqrt.rn.f64 	%fd52, %fd51;
	mul.wide.u32 	%rd12, %r6, 8;
	add.s64 	%rd13, %rd2, %rd12;
	st.global.f64 	[%rd13], %fd52;
	div.rn.f64 	%fd1, %fd47, %fd49;
	abs.f64 	%fd2, %fd1;
	setp.leu.f64 	%p9, %fd2, 0d3FF0000000000000;
	mov.f64 	%fd85, %fd2;
	@%p9 bra 	$L__BB2_5;
	rcp.approx.ftz.f64 	%fd53, %fd2;
	neg.f64 	%fd54, %fd2;
	fma.rn.f64 	%fd55, %fd54, %fd53, 0d3FF0000000000000;
	fma.rn.f64 	%fd56, %fd55, %fd55, %fd55;
	fma.rn.f64 	%fd57, %fd56, %fd53, %fd53;
	setp.eq.f64 	%p10, %fd2, 0d7FF0000000000000;
	selp.f64 	%fd85, 0d0000000000000000, %fd57, %p10;
$L__BB2_5:
	setp.gt.f64 	%p11, %fd2, 0d3FF0000000000000;
	mul.f64 	%fd58, %fd85, %fd85;
	fma.rn.f64 	%fd59, %fd58, 0dBEF53E1D2A25FF7E, 0d3F2D3B63DBB65B49;
	fma.rn.f64 	%fd60, %fd59, %fd58, 0dBF5312788DDE082E;
	fma.rn.f64 	%fd61, %fd60, %fd58, 0d3F6F9690C8249315;
	fma.rn.f64 	%fd62, %fd61, %fd58, 0dBF82CF5AABC7CF0D;
	fma.rn.f64 	%fd63, %fd62, %fd58, 0d3F9162B0B2A3BFDE;
	fma.rn.f64 	%fd64, %fd63, %fd58, 0dBF9A7256FEB6FC6B;
	fma.rn.f64 	%fd65, %fd64, %fd58, 0d3FA171560CE4A489;
	fma.rn.f64 	%fd66, %fd65, %fd58, 0dBFA4F44D841450E4;
	fma.rn.f64 	%fd67, %fd66, %fd58, 0d3FA7EE3D3F36BB95;
	fma.rn.f64 	%fd68, %fd67, %fd58, 0dBFAAD32AE04A9FD1;
	fma.rn.f64 	%fd69, %fd68, %fd58, 0d3FAE17813D66954F;
	fma.rn.f64 	%fd70, %fd69, %fd58, 0dBFB11089CA9A5BCD;
	fma.rn.f64 	%fd71, %fd70, %fd58, 0d3FB3B12B2DB51738;
	fma.rn.f64 	%fd72, %fd71, %fd58, 0dBFB745D022F8DC5C;
	fma.rn.f64 	%fd73, %fd72, %fd58, 0d3FBC71C709DFE927;
	fma.rn.f64 	%fd74, %fd73, %fd58, 0dBFC2492491FA1744;
	fma.rn.f64 	%fd75, %fd74, %fd58, 0d3FC99999999840D2;
	fma.rn.f64 	%fd76, %fd75, %fd58, 0dBFD555555555544C;
	mul.f64 	%fd77, %fd58, %fd76;
	fma.rn.f64 	%fd78, %fd77, %fd85, %fd85;
	mov.f64 	%fd79, 0d3FF921FB54442D18;
	sub.f64 	%fd80, %fd79, %fd78;
	selp.f64 	%fd81, %fd80, %fd78, %p11;
	copysign.f64 	%fd82, %fd1, %fd81;
	mul.f64 	%fd83, %fd82, 0d4066800000000000;
	div.rn.f64 	%fd84, %fd83, 0d400921FB54442D18;
	add.s64 	%rd15, %rd1, %rd12;
	st.global.f64 	[%rd15], %fd84;
$L__BB2_6:
	ret;

}
	// .globl	_Z15ThresholdKernelPhPdS0_hjjj
.visible .entry _Z15ThresholdKernelPhPdS0_hjjj(
	.param .u64 .ptr .align 1 _Z15ThresholdKernelPhPdS0_hjjj_param_0,
	.param .u64 .ptr .align 1 _Z15ThresholdKernelPhPdS0_hjjj_param_1,
	.param .u64 .ptr .align 1 _Z15ThresholdKernelPhPdS0_hjjj_param_2,
	.param .u8 _Z15ThresholdKernelPhPdS0_hjjj_param_3,
	.param .u32 _Z15ThresholdKernelPhPdS0_hjjj_param_4,
	.param .u32 _Z15ThresholdKernelPhPdS0_hjjj_param_5,
	.param .u32 _Z15ThresholdKernelPhPdS0_hjjj_param_6
)
{
	.reg .pred 	%p<27>;
	.reg .b16 	%rs<20>;
	.reg .b32 	%r<33>;
	.reg .b64 	%rd<37>;
	.reg .b64 	%fd<14>;

	ld.param.u64 	%rd5, [_Z15ThresholdKernelPhPdS0_hjjj_param_0];
	ld.param.u64 	%rd6, [_Z15ThresholdKernelPhPdS0_hjjj_param_1];
	ld.param.u64 	%rd4, [_Z15ThresholdKernelPhPdS0_hjjj_param_2];
	ld.param.u8 	%rs6, [_Z15ThresholdKernelPhPdS0_hjjj_param_3];
	ld.param.u32 	%r8, [_Z15ThresholdKernelPhPdS0_hjjj_param_4];
	ld.param.u32 	%r9, [_Z15ThresholdKernelPhPdS0_hjjj_param_5];
	ld.param.u32 	%r10, [_Z15ThresholdKernelPhPdS0_hjjj_param_6];
	cvta.to.global.u64 	%rd1, %rd5;
	cvta.to.global.u64 	%rd2, %rd6;
	mov.u32 	%r11, %ntid.x;
	mov.u32 	%r1, %ctaid.x;
	mov.u32 	%r12, %tid.x;
	cvt.u32.u16 	%r2, %rs6;
	add.s32 	%r13, %r11, %r2;
	cvt.u16.u32 	%rs7, %r13;
	add.s16 	%rs8, %rs7, -1;
	cvt.u16.u32 	%rs9, %r11;
	div.u16 	%rs10, %rs8, %rs9;
	cvt.u32.u16 	%r3, %rs10;
	div.u32 	%r4, %r1, %r3;
	mul.lo.s32 	%r14, %r4, %r3;
	sub.s32 	%r15, %r1, %r14;
	mad.lo.s32 	%r5, %r15, %r11, %r12;
	setp.ge.s32 	%p1, %r5, %r2;
	@%p1 bra 	$L__BB3_18;
	mad.lo.s32 	%r6, %r4, %r2, %r5;
	mul.lo.s32 	%r7, %r6, 3;
	setp.ge.u32 	%p2, %r1, %r3;
	add.s32 	%r17, %r8, -2;
	setp.le.u32 	%p3, %r4, %r17;
	and.pred  	%p4, %p2, %p3;
	setp.gt.s32 	%p5, %r5, 0;
	and.pred  	%p6, %p4, %p5;
	add.s32 	%r18, %r2, -2;
	setp.le.s32 	%p7, %r5, %r18;
	and.pred  	%p8, %p6, %p7;
	@%p8 bra 	$L__BB3_3;
	cvt.u64.u32 	%rd31, %r7;
	add.s64 	%rd32, %rd1, %rd31;
	mov.b16 	%rs18, 0;
	st.global.u8 	[%rd32], %rs18;
	add.s32 	%r31, %r7, 1;
	cvt.u64.u32 	%rd33, %r31;
	add.s64 	%rd34, %rd1, %rd33;
	st.global.u8 	[%rd34], %rs18;
	add.s32 	%r32, %r7, 2;
	cvt.u64.u32 	%rd35, %r32;
	add.s64 	%rd36, %rd1, %rd35;
	st.global.u8 	[%rd36], %rs18;
	bra.uni 	$L__BB3_18;
$L__BB3_3:
	cvt.rn.f64.u32 	%fd5, %r9;
	cvt.rn.f64.u32 	%fd1, %r10;
	mul.wide.u32 	%rd7, %r6, 8;
	add.s64 	%rd3, %rd2, %rd7;
	ld.global.f64 	%fd2, [%rd3];
	setp.le.f64 	%p9, %fd2, %fd5;
	mov.b16 	%rs11, 0;
	mov.u16 	%rs19, %rs11;
	@%p9 bra 	$L__BB3_17;
	setp.ge.f64 	%p10, %fd2, %fd1;
	mov.b16 	%rs12, 255;
	mov.u16 	%rs19, %rs12;
	@%p10 bra 	$L__BB3_17;
	cvta.to.global.u64 	%rd8, %rd4;
	add.s64 	%rd10, %rd8, %rd7;
	ld.global.f64 	%fd3, [%rd10];
	abs.f64 	%fd4, %fd3;
	setp.leu.f64 	%p11, %fd4, 0d4050E00000000000;
	@%p11 bra 	$L__BB3_8;
	add.s32 	%r28, %r6, -1;
	mul.wide.u32 	%rd23, %r28, 8;
	add.s64 	%rd24, %rd2, %rd23;
	ld.global.f64 	%fd12, [%rd24];
	setp.gt.f64 	%p25, %fd12, %fd1;
	mov.u16 	%rs19, %rs12;
	@%p25 bra 	$L__BB3_17;
	ld.global.f64 	%fd13, [%rd3+8];
	setp.gt.f64 	%p26, %fd13, %fd1;
	selp.s16 	%rs19, -1, 0, %p26;
	bra.uni 	$L__BB3_17;
$L__BB3_8:
	setp.gtu.f64 	%p12, %fd4, 0d4036800000000000;
	@%p12 bra 	$L__BB3_11;
	sub.s32 	%r19, %r6, %r2;
	mul.wide.u32 	%rd11, %r19, 8;
	add.s64 	%rd12, %rd2, %rd11;
	ld.global.f64 	%fd6, [%rd12];
	setp.gt.f64 	%p13, %fd6, %fd1;
	mov.u16 	%rs19, %rs12;
	@%p13 bra 	$L__BB3_17;
	add.s32 	%r20, %r6, %r2;
	mul.wide.u32 	%rd13, %r20, 8;
	add.s64 	%rd14, %rd2, %rd13;
	ld.global.f64 	%fd7, [%rd14];
	setp.gt.f64 	%p14, %fd7, %fd1;
	selp.s16 	%rs19, -1, 0, %p14;
	bra.uni 	$L__BB3_17;
$L__BB3_11:
	setp.leu.f64 	%p15, %fd3, 0d4036800000000000;
	setp.gtu.f64 	%p16, %fd3, 0d4050E00000000000;
	or.pred  	%p17, %p15, %p16;
	@%p17 bra 	$L__BB3_14;
	sub.s32 	%r24, %r6, %r2;
	add.s32 	%r25, %r24, 1;
	mul.wide.u32 	%rd19, %r25, 8;
	add.s64 	%rd20, %rd2, %rd19;
	ld.global.f64 	%fd10, [%rd20];
	setp.gt.f64 	%p23, %fd10, %fd1;
	mov.u16 	%rs19, %rs12;
	@%p23 bra 	$L__BB3_17;
	add.s32 	%r26, %r2, %r6;
	add.s32 	%r27, %r26, -1;
	mul.wide.u32 	%rd21, %r27, 8;
	add.s64 	%rd22, %rd2, %rd21;
	ld.global.f64 	%fd11, [%rd22];
	setp.gt.f64 	%p24, %fd11, %fd1;
	selp.s16 	%rs19, -1, 0, %p24;
	bra.uni 	$L__BB3_17;
$L__BB3_14:
	setp.ltu.f64 	%p18, %fd3, 0dC050E00000000000;
	setp.geu.f64 	%p19, %fd3, 0dC036800000000000;
	or.pred  	%p20, %p18, %p19;
	mov.u16 	%rs19, %rs11;
	@%p20 bra 	$L__BB3_17;
	not.b32 	%r21, %r2;
	add.s32 	%r22, %r6, %r21;
	mul.wide.u32 	%rd15, %r22, 8;
	add.s64 	%rd16, %rd2, %rd15;
	ld.global.f64 	%fd8, [%rd16];
	setp.gt.f64 	%p21, %fd8, %fd1;
	mov.u16 	%rs19, %rs12;
	@%p21 bra 	$L__BB3_17;
	mul.wide.u32 	%rd17, %r2, 8;
	add.s64 	%rd18, %rd3, %rd17;
	ld.global.f64 	%fd9, [%rd18+8];
	setp.gt.f64 	%p22, %fd9, %fd1;
	selp.s16 	%rs19, -1, 0, %p22;
$L__BB3_17:
	cvt.u64.u32 	%rd25, %r7;
	add.s64 	%rd26, %rd1, %rd25;
	st.global.u8 	[%rd26], %rs19;
	add.s32 	%r29, %r7, 1;
	cvt.u64.u32 	%rd27, %r29;
	add.s64 	%rd28, %rd1, %rd27;
	st.global.u8 	[%rd28], %rs19;
	add.s32 	%r30, %r7, 2;
	cvt.u64.u32 	%rd29, %r30;
	add.s64 	%rd30, %rd1, %rd29;
	st.global.u8 	[%rd30], %rs19;
$L__BB3_18:
	ret;

}


// ===== COMPILED SASS (sm_100) =====

	.target	sm_100

	.elftype	@"ET_EXEC"


//--------------------- .note.nv.tkinfo           --------------------------
	.section	.note.nv.tkinfo,"",@"SHT_NOTE"
	.sectionflags	@"SHF_NOTE_NV_TKINFO"
	.tkinfo
        /*0018*/ 	.word	0x00000002
        /*0030*/ 	.string	""
        /*0030*/ 	.string	"ptxas"
        /*0030*/ 	.string	"Cuda compilation tools, release 13.0, V13.0.88"
        /*0030*/ 	.string	"Build cuda_13.0.r13.0/compiler.36424714_0"
        /*0030*/ 	.string	"-arch sm_100 -m 64 "



//--------------------- .note.nv.cuinfo           --------------------------
	.section	.note.nv.cuinfo,"",@"SHT_NOTE"
	.sectionflags	@"SHF_NOTE_NV_CUINFO"
        /*0018*/ 	.short	0x0002
        /*001a*/ 	.short	0x0064
        /*001c*/ 	.short	0x0082
	.zero		2


//--------------------- .nv.info                  --------------------------
	.section	.nv.info,"",@"SHT_CUDA_INFO"
	.align	4


	//----- nvinfo : EIATTR_REGCOUNT
	.align		4
        /*0000*/ 	.byte	0x04, 0x2f
        /*0002*/ 	.short	(.L_4 - .L_3)
	.align		4
.L_3:
        /*0004*/ 	.word	index@(_Z8BWKernelPdPhj)
        /*0008*/ 	.word	0x00000017


	//----- nvinfo : EIATTR_FRAME_SIZE
	.align		4
.L_4:
        /*000c*/ 	.byte	0x04, 0x11
        /*000e*/ 	.short	(.L_6 - .L_5)
	.align		4
.L_5:
        /*0010*/ 	.word	index@($__internal_4_$__cuda_sm20_div_rn_f64_full)
        /*0014*/ 	.word	0x00000000


	//----- nvinfo : EIATTR_FRAME_SIZE
	.align		4
.L_6:
        /*0018*/ 	.byte	0x04, 0x11
        /*001a*/ 	.short	(.L_8 - .L_7)
	.align		4
.L_7:
        /*001c*/ 	.word	index@(_Z8BWKernelPdPhj)
        /*0020*/ 	.word	0x00000000


	//----- nvinfo : EIATTR_REGCOUNT
	.align		4
.L_8:
        /*0024*/ 	.byte	0x04, 0x2f
        /*0026*/ 	.short	(.L_10 - .L_9)
	.align		4
.L_9:
        /*0028*/ 	.word	index@(_Z11GaussKernelPdS_jj)
        /*002c*/ 	.word	0x00000020


	//----- nvinfo : EIATTR_FRAME_SIZE
	.align		4
.L_10:
        /*0030*/ 	.byte	0x04, 0x11
        /*0032*/ 	.short	(.L_12 - .L_11)
	.align		4
.L_11:
        /*0034*/ 	.word	index@($__internal_3_$__cuda_sm20_div_rn_f64_full)
        /*0038*/ 	.word	0x00000000


	//----- nvinfo : EIATTR_FRAME_SIZE
	.align		4
.L_12:
        /*003c*/ 	.byte	0x04, 0x11
        /*003e*/ 	.short	(.L_14 - .L_13)
	.align		4
.L_13:
        /*0040*/ 	.word	index@(_Z11GaussKernelPdS_jj)
        /*0044*/ 	.word	0x00000000


	//----- nvinfo : EIATTR_REGCOUNT
	.align		4
.L_14:
        /*0048*/ 	.byte	0x04, 0x2f
        /*004a*/ 	.short	(.L_16 - .L_15)
	.align		4
.L_15:
        /*004c*/ 	.word	index@(_Z11SobelKernelPdS_S_jj)
        /*0050*/ 	.word	0x00000020


	//----- nvinfo : EIATTR_FRAME_SIZE
	.align		4
.L_16:
        /*0054*/ 	.byte	0x04, 0x11
        /*0056*/ 	.short	(.L_18 - .L_17)
	.align		4
.L_17:
        /*0058*/ 	.word	index@($__internal_2_$__cuda_sm20_dsqrt_rn_f64_mediumpath_v1)
        /*005c*/ 	.word	0x00000000


	//----- nvinfo : EIATTR_FRAME_SIZE
	.align		4
.L_18:
        /*0060*/ 	.byte	0x04, 0x11
        /*0062*/ 	.short	(.L_20 - .L_19)
	.align		4
.L_19:
        /*0064*/ 	.word	index@($__internal_1_$__cuda_sm20_div_rn_f64_full)
        /*0068*/ 	.word	0x00000000


	//----- nvinfo : EIATTR_FRAME_SIZE
	.align		4
.L_20:
        /*006c*/ 	.byte	0x04, 0x11
        /*006e*/ 	.short	(.L_22 - .L_21)
	.align		4
.L_21:
        /*0070*/ 	.word	index@(_Z11SobelKernelPdS_S_jj)
        /*0074*/ 	.word	0x00000000


	//----- nvinfo : EIATTR_REGCOUNT
	.align		4
.L_22:
        /*0078*/ 	.byte	0x04, 0x2f
        /*007a*/ 	.short	(.L_24 - .L_23)
	.align		4
.L_23:
        /*007c*/ 	.word	index@(_Z15ThresholdKernelPhPdS0_hjjj)
        /*0080*/ 	.word	0x00000012


	//----- nvinfo : EIATTR_FRAME_SIZE
	.align		4
.L_24:
        /*0084*/ 	.byte	0x04, 0x11
        /*0086*/ 	.short	(.L_26 - .L_25)
	.align		4
.L_25:
        /*0088*/ 	.word	index@($__internal_0_$__cuda_sm20_div_u16)
        /*008c*/ 	.word	0x00000000


	//----- nvinfo : EIATTR_FRAME_SIZE
	.align		4
.L_26:
        /*0090*/ 	.byte	0x04, 0x11
        /*0092*/ 	.short	(.L_28 - .L_27)
	.align		4
.L_27:
        /*0094*/ 	.word	index@(_Z15ThresholdKernelPhPdS0_hjjj)
        /*0098*/ 	.word	0x00000000


	//----- nvinfo : EIATTR_MIN_STACK_SIZE
	.align		4
.L_28:
        /*009c*/ 	.byte	0x04, 0x12
        /*009e*/ 	.short	(.L_30 - .L_29)
	.align		4
.L_29:
        /*00a0*/ 	.word	index@(_Z15ThresholdKernelPhPdS0_hjjj)
        /*00a4*/ 	.word	0x00000000


	//----- nvinfo : EIATTR_MIN_STACK_SIZE
	.align		4
.L_30:
        /*00a8*/ 	.byte	0x04, 0x12
        /*00aa*/ 	.short	(.L_32 - .L_31)
	.align		4
.L_31:
        /*00ac*/ 	.word	index@(_Z11SobelKernelPdS_S_jj)
        /*00b0*/ 	.word	0x00000000


	//----- nvinfo : EIATTR_MIN_STACK_SIZE
	.align		4
.L_32:
        /*00b4*/ 	.byte	0x04, 0x12
        /*00b6*/ 	.short	(.L_34 - .L_33)
	.align		4
.L_33:
        /*00b8*/ 	.word	index@(_Z11GaussKernelPdS_jj)
        /*00bc*/ 	.word	0x00000000


	//----- nvinfo : EIATTR_MIN_STACK_SIZE
	.align		4
.L_34:
        /*00c0*/ 	.byte	0x04, 0x12
        /*00c2*/ 	.short	(.L_36 - .L_35)
	.align		4
.L_35:
        /*00c4*/ 	.word	index@(_Z8BWKernelPdPhj)
        /*00c8*/ 	.word	0x00000000
.L_36:


//--------------------- .nv.compat                --------------------------
	.section	.nv.compat,"",@"SHT_CUDA_COMPAT_INFO"
	.align	4
        /*0000*/ 	.byte	0x02, 0x09, 0x00, 0x00, 0x02, 0x02, 0x01, 0x00, 0x02, 0x05, 0x05, 0x00, 0x03, 0x07, 0x01, 0x01
        /*0010*/ 	.byte	0x02, 0x03, 0x00, 0x00, 0x02, 0x06, 0x01, 0x00, 0x04, 0x0b, 0x08, 0x00, 0x01, 0x00, 0x00, 0x00
        /*0020*/ 	.byte	0x00, 0x00, 0x00, 0x00


//--------------------- .nv.info._Z15ThresholdKernelPhPdS0_hjjj --------------------------
	.section	.nv.info._Z15ThresholdKernelPhPdS0_hjjj,"",@"SHT_CUDA_INFO"
	.sectionflags	@""
	.align	4


	//----- nvinfo : EIATTR_CUDA_API_VERSION
	.align		4
        /*0000*/ 	.byte	0x04, 0x37
        /*0002*/ 	.short	(.L_38 - .L_37)
.L_37:
        /*0004*/ 	.word	0x00000082


	//----- nvinfo : EIATTR_KPARAM_INFO
	.align		4
.L_38:
        /*0008*/ 	.byte	0x04, 0x17
        /*000a*/ 	.short	(.L_40 - .L_39)
.L_39:
        /*000c*/ 	.word	0x00000000
        /*0010*/ 	.short	0x0006
        /*0012*/ 	.short	0x0024
        /*0014*/ 	.byte	0x00, 0xf0, 0x11, 0x00


	//----- nvinfo : EIATTR_KPARAM_INFO
	.align		4
.L_40:
        /*0018*/ 	.byte	0x04, 0x17
        /*001a*/ 	.short	(.L_42 - .L_41)
.L_41:
        /*001c*/ 	.word	0x00000000
        /*0020*/ 	.short	0x0005
        /*0022*/ 	.short	0x0020
        /*0024*/ 	.byte	0x00, 0xf0, 0x11, 0x00


	//----- nvinfo : EIATTR_KPARAM_INFO
	.align		4
.L_42:
        /*0028*/ 	.byte	0x04, 0x17
        /*002a*/ 	.short	(.L_44 - .L_43)
.L_43:
        /*002c*/ 	.word	0x00000000
        /*0030*/ 	.short	0x0004
        /*0032*/ 	.short	0x001c
        /*0034*/ 	.byte	0x00, 0xf0, 0x11, 0x00


	//----- nvinfo : EIATTR_KPARAM_INFO
	.align		4
.L_44:
        /*0038*/ 	.byte	0x04, 0x17
        /*003a*/ 	.short	(.L_46 - .L_45)
.L_45:
        /*003c*/ 	.word	0x00000000
        /*0040*/ 	.short	0x0003
        /*0042*/ 	.short	0x0018
        /*0044*/ 	.byte	0x00, 0xf0, 0x05, 0x00


	//----- nvinfo : EIATTR_KPARAM_INFO
	.align		4
.L_46:
        /*0048*/ 	.byte	0x04, 0x17
        /*004a*/ 	.short	(.L_48 - .L_47)
.L_47:
        /*004c*/ 	.word	0x00000000
        /*0050*/ 	.short	0x0002
        /*0052*/ 	.short	0x0010
        /*0054*/ 	.byte	0x00, 0xf5, 0x21, 0x00


	//----- nvinfo : EIATTR_KPARAM_INFO
	.align		4
.L_48:
        /*0058*/ 	.byte	0x04, 0x17
        /*005a*/ 	.short	(.L_50 - .L_49)
.L_49:
        /*005c*/ 	.word	0x00000000
        /*0060*/ 	.short	0x0001
        /*0062*/ 	.short	0x0008
        /*0064*/ 	.byte	0x00, 0xf5, 0x21, 0x00


	//----- nvinfo : EIATTR_KPARAM_INFO
	.align		4
.L_50:
        /*0068*/ 	.byte	0x04, 0x17
        /*006a*/ 	.short	(.L_52 - .L_51)
.L_51:
        /*006c*/ 	.word	0x00000000
        /*0070*/ 	.short	0x0000
        /*0072*/ 	.short	0x0000
        /*0074*/ 	.byte	0x00, 0xf5, 0x21, 0x00


	//----- nvinfo : EIATTR_SPARSE_MMA_MASK
	.align		4
.L_52:
        /*0078*/ 	.byte	0x03, 0x50
        /*007a*/ 	.short	0x0000


	//----- nvinfo : EIATTR_MAXREG_COUNT
	.align		4
        /*007c*/ 	.byte	0x03, 0x1b
        /*007e*/ 	.short	0x00ff


	//----- nvinfo : EIATTR_MERCURY_ISA_VERSION
	.align		4
        /*0080*/ 	.byte	0x03, 0x5f
        /*0082*/ 	.short	0x0101


	//----- nvinfo : EIATTR_VRC_CTA_INIT_COUNT
	.align		4
        /*0084*/ 	.byte	0x02, 0x4a
	.zero		1
	.zero		1


	//----- nvinfo : EIATTR_EXIT_INSTR_OFFSETS
	.align		4
        /*0088*/ 	.byte	0x04, 0x1c
        /*008a*/ 	.short	(.L_54 - .L_53)


	//   ....[0]....
.L_53:
        /*008c*/ 	.word	0x00000210


	//   ....[1]....
        /*0090*/ 	.word	0x00000390


	//   ....[2]....
        /*0094*/ 	.word	0x000008f0


	//----- nvinfo : EIATTR_CRS_STACK_SIZE
	.align		4
.L_54:
        /*0098*/ 	.byte	0x04, 0x1e
        /*009a*/ 	.short	(.L_56 - .L_55)
.L_55:
        /*009c*/ 	.word	0x00000000


	//----- nvinfo : EIATTR_CBANK_PARAM_SIZE
	.align		4
.L_56:
        /*00a0*/ 	.byte	0x03, 0x19
        /*00a2*/ 	.short	0x0028


	//----- nvinfo : EIATTR_PARAM_CBANK
	.align		4
        /*00a4*/ 	.byte	0x04, 0x0a
        /*00a6*/ 	.short	(.L_58 - .L_57)
	.align		4
.L_57:
        /*00a8*/ 	.word	index@(.nv.constant0._Z15ThresholdKernelPhPdS0_hjjj)
        /*00ac*/ 	.short	0x0380
        /*00ae*/ 	.short	0x0028


	//----- nvinfo : EIATTR_SW_WAR
	.align		4
.L_58:
        /*00b0*/ 	.byte	0x04, 0x36
        /*00b2*/ 	.short	(.L_60 - .L_59)
.L_59:
        /*00b4*/ 	.word	0x00000008
.L_60:


//--------------------- .nv.info._Z11SobelKernelPdS_S_jj --------------------------
	.section	.nv.info._Z11SobelKernelPdS_S_jj,"",@"SHT_CUDA_INFO"
	.sectionflags	@""
	.align	4


	//----- nvinfo : EIATTR_CUDA_API_VERSION
	.align		4
        /*0000*/ 	.byte	0x04, 0x37
        /*0002*/ 	.short	(.L_62 - .L_61)
.L_61:
        /*0004*/ 	.word	0x00000082


	//----- nvinfo : EIATTR_KPARAM_INFO
	.align		4
.L_62:
        /*0008*/ 	.byte	0x04, 0x17
        /*000a*/ 	.short	(.L_64 - .L_63)
.L_63:
        /*000c*/ 	.word	0x00000000
        /*0010*/ 	.short	0x0004
        /*0012*/ 	.short	0x001c
        /*0014*/ 	.byte	0x00, 0xf0, 0x11, 0x00


	//----- nvinfo : EIATTR_KPARAM_INFO
	.align		4
.L_64:
        /*0018*/ 	.byte	0x04, 0x17
        /*001a*/ 	.short	(.L_66 - .L_65)
.L_65:
        /*001c*/ 	.word	0x00000000
        /*0020*/ 	.short	0x0003
        /*0022*/ 	.short	0x0018
        /*0024*/ 	.byte	0x00, 0xf0, 0x11, 0x00


	//----- nvinfo : EIATTR_KPARAM_INFO
	.align		4
.L_66:
        /*0028*/ 	.byte	0x04, 0x17
        /*002a*/ 	.short	(.L_68 - .L_67)
.L_67:
        /*002c*/ 	.word	0x00000000
        /*0030*/ 	.short	0x0002
        /*0032*/ 	.short	0x0010
        /*0034*/ 	.byte	0x00, 0xf5, 0x21, 0x00


	//----- nvinfo : EIATTR_KPARAM_INFO
	.align		4
.L_68:
        /*0038*/ 	.byte	0x04, 0x17
        /*003a*/ 	.short	(.L_70 - .L_69)
.L_69:
        /*003c*/ 	.word	0x00000000
        /*0040*/ 	.short	0x0001
        /*0042*/ 	.short	0x0008
        /*0044*/ 	.byte	0x00, 0xf5, 0x21, 0x00


	//----- nvinfo : EIATTR_KPARAM_INFO
	.align		4
.L_70:
        /*0048*/ 	.byte	0x04, 0x17
        /*004a*/ 	.short	(.L_72 - .L_71)
.L_71:
        /*004c*/ 	.word	0x00000000
        /*0050*/ 	.short	0x0000
        /*0052*/ 	.short	0x0000
        /*0054*/ 	.byte	0x00, 0xf5, 0x21, 0x00


	//----- nvinfo : EIATTR_SPARSE_MMA_MASK
	.align		4
.L_72:
        /*0058*/ 	.byte	0x03, 0x50
        /*005a*/ 	.short	0x0000


	//----- nvinfo : EIATTR_MAXREG_COUNT
	.align		4
        /*005c*/ 	.byte	0x03, 0x1b
        /*005e*/ 	.short	0x00ff


	//----- nvinfo : EIATTR_MERCURY_ISA_VERSION
	.align		4
        /*0060*/ 	.byte	0x03, 0x5f
        /*0062*/ 	.short	0x0101


	//----- nvinfo : EIATTR_VRC_CTA_INIT_COUNT
	.align		4
        /*0064*/ 	.byte	0x02, 0x4a
	.zero		1
	.zero		1


	//----- nvinfo : EIATTR_EXIT_INSTR_OFFSETS
	.align		4
        /*0068*/ 	.byte	0x04, 0x1c
        /*006a*/ 	.short	(.L_74 - .L_73)


	//   ....[0]....
.L_73:
        /*006c*/ 	.word	0x000002e0


	//   ....[1]....
        /*0070*/ 	.word	0x000003e0


	//   ....[2]....
        /*0074*/ 	.word	0x000010f0


	//----- nvinfo : EIATTR_CRS_STACK_SIZE
	.align		4
.L_74:
        /*0078*/ 	.byte	0x04, 0x1e
        /*007a*/ 	.short	(.L_76 - .L_75)
.L_75:
        /*007c*/ 	.word	0x00000000


	//----- nvinfo : EIATTR_CBANK_PARAM_SIZE
	.align		4
.L_76:
        /*0080*/ 	.byte	0x03, 0x19
        /*0082*/ 	.short	0x0020


	//----- nvinfo : EIATTR_PARAM_CBANK
	.align		4
        /*0084*/ 	.byte	0x04, 0x0a
        /*0086*/ 	.short	(.L_78 - .L_77)
	.align		4
.L_77:
        /*0088*/ 	.word	index@(.nv.constant0._Z11SobelKernelPdS_S_jj)
        /*008c*/ 	.short	0x0380
        /*008e*/ 	.short	0x0020


	//----- nvinfo : EIATTR_SW_WAR
	.align		4
.L_78:
        /*0090*/ 	.byte	0x04, 0x36
        /*0092*/ 	.short	(.L_80 - .L_79)
.L_79:
        /*0094*/ 	.word	0x00000008
.L_80:


//--------------------- .nv.info._Z11GaussKernelPdS_jj --------------------------
	.section	.nv.info._Z11GaussKernelPdS_jj,"",@"SHT_CUDA_INFO"
	.sectionflags	@""
	.align	4


	//----- nvinfo : EIATTR_CUDA_API_VERSION
	.align		4
        /*0000*/ 	.byte	0x04, 0x37
        /*0002*/ 	.short	(.L_82 - .L_81)
.L_81:
        /*0004*/ 	.word	0x00000082


	//----- nvinfo : EIATTR_KPARAM_INFO
	.align		4
.L_82:
        /*0008*/ 	.byte	0x04, 0x17
        /*000a*/ 	.short	(.L_84 - .L_83)
.L_83:
        /*000c*/ 	.word	0x00000000
        /*0010*/ 	.short	0x0003
        /*0012*/ 	.short	0x0014
        /*0014*/ 	.byte	0x00, 0xf0, 0x11, 0x00


	//----- nvinfo : EIATTR_KPARAM_INFO
	.align		4
.L_84:
        /*0018*/ 	.byte	0x04, 0x17
        /*001a*/ 	.short	(.L_86 - .L_85)
.L_85:
        /*001c*/ 	.word	0x00000000
        /*0020*/ 	.short	0x0002
        /*0022*/ 	.short	0x0010
        /*0024*/ 	.byte	0x00, 0xf0, 0x11, 0x00


	//----- nvinfo : EIATTR_KPARAM_INFO
	.align		4
.L_86:
        /*0028*/ 	.byte	0x04, 0x17
        /*002a*/ 	.short	(.L_88 - .L_87)
.L_87:
        /*002c*/ 	.word	0x00000000
        /*0030*/ 	.short	0x0001
        /*0032*/ 	.short	0x0008
        /*0034*/ 	.byte	0x00, 0xf5, 0x21, 0x00


	//----- nvinfo : EIATTR_KPARAM_INFO
	.align		4
.L_88:
        /*0038*/ 	.byte	0x04, 0x17
        /*003a*/ 	.short	(.L_90 - .L_89)
.L_89:
        /*003c*/ 	.word	0x00000000
        /*0040*/ 	.short	0x0000
        /*0042*/ 	.short	0x0000
        /*0044*/ 	.byte	0x00, 0xf5, 0x21, 0x00


	//----- nvinfo : EIATTR_SPARSE_MMA_MASK
	.align		4
.L_90:
        /*0048*/ 	.byte	0x03, 0x50
        /*004a*/ 	.short	0x0000


	//----- nvinfo : EIATTR_MAXREG_COUNT
	.align		4
        /*004c*/ 	.byte	0x03, 0x1b
        /*004e*/ 	.short	0x00ff


	//----- nvinfo : EIATTR_MERCURY_ISA_VERSION
	.align		4
        /*0050*/ 	.byte	0x03, 0x5f
        /*0052*/ 	.short	0x0101


	//----- nvinfo : EIATTR_VRC_CTA_INIT_COUNT
	.align		4
        /*0054*/ 	.byte	0x02, 0x4a
	.zero		1
	.zero		1


	//----- nvinfo : EIATTR_EXIT_INSTR_OFFSETS
	.align		4
        /*0058*/ 	.byte	0x04, 0x1c
        /*005a*/ 	.short	(.L_92 - .L_91)


	//   ....[0]....
.L_91:
        /*005c*/ 	.word	0x000002e0


	//   ....[1]....
        /*0060*/ 	.word	0x000003b0


	//   ....[2]....
        /*0064*/ 	.word	0x00000a80


	//----- nvinfo : EIATTR_CRS_STACK_SIZE
	.align		4
.L_92:
        /*0068*/ 	.byte	0x04, 0x1e
        /*006a*/ 	.short	(.L_94 - .L_93)
.L_93:
        /*006c*/ 	.word	0x00000000


	//----- nvinfo : EIATTR_CBANK_PARAM_SIZE
	.align		4
.L_94:
        /*0070*/ 	.byte	0x03, 0x19
        /*0072*/ 	.short	0x0018


	//----- nvinfo : EIATTR_PARAM_CBANK
	.align		4
        /*0074*/ 	.byte	0x04, 0x0a
        /*0076*/ 	.short	(.L_96 - .L_95)
	.align		4
.L_95:
        /*0078*/ 	.word	index@(.nv.constant0._Z11GaussKernelPdS_jj)
        /*007c*/ 	.short	0x0380
        /*007e*/ 	.short	0x0018


	//----- nvinfo : EIATTR_SW_WAR
	.align		4
.L_96:
        /*0080*/ 	.byte	0x04, 0x36
        /*0082*/ 	.short	(.L_98 - .L_97)
.L_97:
        /*0084*/ 	.word	0x00000008
.L_98:


//--------------------- .nv.info._Z8BWKernelPdPhj --------------------------
	.section	.nv.info._Z8BWKernelPdPhj,"",@"SHT_CUDA_INFO"
	.sectionflags	@""
	.align	4


	//----- nvinfo : EIATTR_CUDA_API_VERSION
	.align		4
        /*0000*/ 	.byte	0x04, 0x37
        /*0002*/ 	.short	(.L_100 - .L_99)
.L_99:
        /*0004*/ 	.word	0x00000082


	//----- nvinfo : EIATTR_KPARAM_INFO
	.align		4
.L_100:
        /*0008*/ 	.byte	0x04, 0x17
        /*000a*/ 	.short	(.L_102 - .L_101)
.L_101:
        /*000c*/ 	.word	0x00000000
        /*0010*/ 	.short	0x0002
        /*0012*/ 	.short	0x0010
        /*0014*/ 	.byte	0x00, 0xf0, 0x11, 0x00


	//----- nvinfo : EIATTR_KPARAM_INFO
	.align		4
.L_102:
        /*0018*/ 	.byte	0x04, 0x17
        /*001a*/ 	.short	(.L_104 - .L_103)
.L_103:
        /*001c*/ 	.word	0x00000000
        /*0020*/ 	.short	0x0001
        /*0022*/ 	.short	0x0008
        /*0024*/ 	.byte	0x00, 0xf5, 0x21, 0x00


	//----- nvinfo : EIATTR_KPARAM_INFO
	.align		4
.L_104:
        /*0028*/ 	.byte	0x04, 0x17
        /*002a*/ 	.short	(.L_106 - .L_105)
.L_105:
        /*002c*/ 	.word	0x00000000
        /*0030*/ 	.short	0x0000
        /*0032*/ 	.short	0x0000
        /*0034*/ 	.byte	0x00, 0xf5, 0x21, 0x00


	//----- nvinfo : EIATTR_SPARSE_MMA_MASK
	.align		4
.L_106:
        /*0038*/ 	.byte	0x03, 0x50
        /*003a*/ 	.short	0x0000


	//----- nvinfo : EIATTR_MAXREG_COUNT
	.align		4
        /*003c*/ 	.byte	0x03, 0x1b
        /*003e*/ 	.short	0x00ff


	//----- nvinfo : EIATTR_MERCURY_ISA_VERSION
	.align		4
        /*0040*/ 	.byte	0x03, 0x5f
        /*0042*/ 	.short	0x0101


	//----- nvinfo : EIATTR_VRC_CTA_INIT_COUNT
	.align		4
        /*0044*/ 	.byte	0x02, 0x4a
	.zero		1
	.zero		1


	//----- nvinfo : EIATTR_EXIT_INSTR_OFFSETS
	.align		4
        /*0048*/ 	.byte	0x04, 0x1c
        /*004a*/ 	.short	(.L_108 - .L_107)


	//   ....[0]....
.L_107:
        /*004c*/ 	.word	0x000002e0


	//   ....[1]....
        /*0050*/ 	.word	0x000005a0


	//----- nvinfo : EIATTR_CRS_STACK_SIZE
	.align		4
.L_108:
        /*0054*/ 	.byte	0x04, 0x1e
        /*0056*/ 	.short	(.L_110 - .L_109)
.L_109:
        /*0058*/ 	.word	0x00000000


	//----- nvinfo : EIATTR_CBANK_PARAM_SIZE
	.align		4
.L_110:
        /*005c*/ 	.byte	0x03, 0x19
        /*005e*/ 	.short	0x0014


	//----- nvinfo : EIATTR_PARAM_CBANK
	.align		4
        /*0060*/ 	.byte	0x04, 0x0a
        /*0062*/ 	.short	(.L_112 - .L_111)
	.align		4
.L_111:
        /*0064*/ 	.word	index@(.nv.constant0._Z8BWKernelPdPhj)
        /*0068*/ 	.short	0x0380
        /*006a*/ 	.short	0x0014


	//----- nvinfo : EIATTR_SW_WAR
	.align		4
.L_112:
        /*006c*/ 	.byte	0x04, 0x36
        /*006e*/ 	.short	(.L_114 - .L_113)
.L_113:
        /*0070*/ 	.word	0x00000008
.L_114:


//--------------------- .nv.callgraph             --------------------------
	.section	.nv.callgraph,"",@"SHT_CUDA_CALLGRAPH"
	.align	4
	.sectionentsize	8
	.align		4
        /*0000*/ 	.word	0x00000000
	.align		4
        /*0004*/ 	.word	0xffffffff
	.align		4
        /*0008*/ 	.word	0x00000000
	.align		4
        /*000c*/ 	.word	0xfffffffe
	.align		4
        /*0010*/ 	.word	0x00000000
	.align		4
        /*0014*/ 	.word	0xfffffffd
	.align		4
        /*0018*/ 	.word	0x00000000
	.align		4
        /*001c*/ 	.word	0xfffffffc


//--------------------- .nv.constant4             --------------------------
	.section	.nv.constant4,"a",@progbits
	.align	8
	.align		8
.nv.constant4:
        /*0000*/ 	.dword	Gauss
	.align		8
        /*0008*/ 	.dword	Gx
	.align		8
        /*0010*/ 	.dword	Gy


//--------------------- .text._Z15ThresholdKernelPhPdS0_hjjj --------------------------
	.section	.text._Z15ThresholdKernelPhPdS0_hjjj,"ax",@progbits
	.align	128
        .global         _Z15ThresholdKernelPhPdS0_hjjj
        .type           _Z15ThresholdKernelPhPdS0_hjjj,@function
        .size           _Z15ThresholdKernelPhPdS0_hjjj,(.L_x_39 - _Z15ThresholdKernelPhPdS0_hjjj)
        .other          _Z15ThresholdKernelPhPdS0_hjjj,@"STO_CUDA_ENTRY STV_DEFAULT"
_Z15ThresholdKernelPhPdS0_hjjj:
.text._Z15ThresholdKernelPhPdS0_hjjj:
[----:B------:R-:W-:Y:S08]  /*0000*/  LDC R1, c[0x0][0x37c] ;  /* 0x0000df00ff017b82 */ /* 0x000ff00000000800 */
[----:B------:R-:W0:Y:S01]  /*0010*/  LDC.U8 R4, c[0x0][0x398] ;  /* 0x0000e600ff047b82 */ /* 0x000e220000000000 */
[----:B------:R-:W1:Y:S01]  /*0020*/  S2R R0, SR_TID.X ;  /* 0x0000000000007919 */ /* 0x000e620000002100 */
[----:B------:R-:W-:-:S06]  /*0030*/  MOV R10, 0xa0 ;  /* 0x000000a0000a7802 */ /* 0x000fcc0000000f00 */
[----:B------:R-:W0:Y:S08]  /*0040*/  LDC R3, c[0x0][0x360] ;  /* 0x0000d800ff037b82 */ /* 0x000e300000000800 */
[----:B------:R-:W2:Y:S01]  /*0050*/  S2UR UR4, SR_CTAID.X ;  /* 0x00000000000479c3 */ /* 0x000ea20000002500 */
[C---:B0-----:R-:W-:Y:S02]  /*0060*/  IADD3 R2, PT, PT, R3.reuse, -0x1, R4 ;  /* 0xffffffff03027810 */ /* 0x041fe40007ffe004 */
[----:B------:R-:W-:-:S02]  /*0070*/  LOP3.LUT R5, R3, 0xffff, RZ, 0xc0, !PT ;  /* 0x0000ffff03057812 */ /* 0x000fc400078ec0ff */
[----:B-12---:R-:W-:-:S07]  /*0080*/  LOP3.LUT R2, R2, 0xffff, RZ, 0xc0, !PT ;  /* 0x0000ffff02027812 */ /* 0x006fce00078ec0ff */
[----:B------:R-:W-:Y:S05]  /*0090*/  CALL.REL.NOINC `($__internal_0_$__cuda_sm20_div_u16) ;  /* 0x0000000800187944 */ /* 0x000fea0003c00000 */
[----:B------:R-:W0:Y:S01]  /*00a0*/  I2F.U16.RP R2, R9 ;  /* 0x0000000900027306 */ /* 0x000e220000109000 */
[----:B------:R-:W-:-:S04]  /*00b0*/  LOP3.LUT R11, R9, 0xffff, RZ, 0xc0, !PT ;  /* 0x0000ffff090b7812 */ /* 0x000fc800078ec0ff */
[----:B------:R-:W-:Y:S01]  /*00c0*/  ISETP.NE.U32.AND P2, PT, R11, RZ, PT ;  /* 0x000000ff0b00720c */ /* 0x000fe20003f45070 */
[----:B------:R-:W-:Y:S02]  /*00d0*/  IMAD.MOV R5, RZ, RZ, -R11 ;  /* 0x000000ffff057224 */ /* 0x000fe400078e0a0b */
[----:B0-----:R-:W0:Y:S02]  /*00e0*/  MUFU.RCP R2, R2 ;  /* 0x0000000200027308 */ /* 0x001e240000001000 */
[----:B0-----:R-:W-:-:S06]  /*00f0*/  VIADD R6, R2, 0xffffffe ;  /* 0x0ffffffe02067836 */ /* 0x001fcc0000000000 */
[----:B------:R0:W1:Y:S02]  /*0100*/  F2I.FTZ.U32.TRUNC.NTZ R7, R6 ;  /* 0x0000000600077305 */ /* 0x000064000021f000 */
[----:B0-----:R-:W-:Y:S02]  /*0110*/  IMAD.MOV.U32 R6, RZ, RZ, RZ ;  /* 0x000000ffff067224 */ /* 0x001fe400078e00ff */
[----:B-1----:R-:W-:-:S04]  /*0120*/  IMAD R5, R5, R7, RZ ;  /* 0x0000000705057224 */ /* 0x002fc800078e02ff */
[----:B------:R-:W-:-:S06]  /*0130*/  IMAD.HI.U32 R7, R7, R5, R6 ;  /* 0x0000000507077227 */ /* 0x000fcc00078e0006 */
[----:B------:R-:W-:-:S05]  /*0140*/  IMAD.HI.U32 R5, R7, UR4, RZ ;  /* 0x0000000407057c27 */ /* 0x000fca000f8e00ff */
[----:B------:R-:W-:-:S05]  /*0150*/  IADD3 R7, PT, PT, -R5, RZ, RZ ;  /* 0x000000ff05077210 */ /* 0x000fca0007ffe1ff */
[----:B------:R-:W-:-:S05]  /*0160*/  IMAD R2, R11, R7, UR4 ;  /* 0x000000040b027e24 */ /* 0x000fca000f8e0207 */
[----:B------:R-:W-:-:S13]  /*0170*/  ISETP.GE.U32.AND P0, PT, R2, R11, PT ;  /* 0x0000000b0200720c */ /* 0x000fda0003f06070 */
[----:B------:R-:W-:Y:S02]  /*0180*/  @P0 IMAD.IADD R2, R2, 0x1, -R11 ;  /* 0x0000000102020824 */ /* 0x000fe400078e0a0b */
[----:B------:R-:W-:-:S03]  /*0190*/  @P0 VIADD R5, R5, 0x1 ;  /* 0x0000000105050836 */ /* 0x000fc60000000000 */
[----:B------:R-:W-:-:S13]  /*01a0*/  ISETP.GE.U32.AND P1, PT, R2, R11, PT ;  /* 0x0000000b0200720c */ /* 0x000fda0003f26070 */
[----:B------:R-:W-:Y:S01]  /*01b0*/  @P1 VIADD R5, R5, 0x1 ;  /* 0x0000000105051836 */ /* 0x000fe20000000000 */
[----:B------:R-:W-:-:S04]  /*01c0*/  @!P2 LOP3.LUT R5, RZ, R11, RZ, 0x33, !PT ;  /* 0x0000000bff05a212 */ /* 0x000fc800078e33ff */
[----:B------:R-:W-:-:S05]  /*01d0*/  IADD3 R2, PT, PT, -R5, RZ, RZ ;  /* 0x000000ff05027210 */ /* 0x000fca0007ffe1ff */
[----:B------:R-:W-:-:S04]  /*01e0*/  IMAD R2, R11, R2, UR4 ;  /* 0x000000040b027e24 */ /* 0x000fc8000f8e0202 */
[----:B------:R-:W-:-:S05]  /*01f0*/  IMAD R3, R2, R3, R0 ;  /* 0x0000000302037224 */ /* 0x000fca00078e0200 */
[----:B------:R-:W-:-:S13]  /*0200*/  ISETP.GE.AND P0, PT, R3, R4, PT ;  /* 0x000000040300720c */ /* 0x000fda0003f06270 */
[----:B------:R-:W-:Y:S05]  /*0210*/  @P0 EXIT ;  /* 0x000000000000094d */ /* 0x000fea0003800000 */
[----:B------:R-:W0:Y:S02]  /*0220*/  LDC R0, c[0x0][0x39c] ;  /* 0x0000e700ff007b82 */ /* 0x000e240000000800 */
[----:B0-----:R-:W-:-:S05]  /*0230*/  VIADD R0, R0, 0xfffffffe ;  /* 0xfffffffe00007836 */ /* 0x001fca0000000000 */
[----:B------:R-:W-:Y:S01]  /*0240*/  ISETP.GT.U32.AND P0, PT, R5, R0, PT ;  /* 0x000000000500720c */ /* 0x000fe20003f04070 */
[C---:B------:R-:W-:Y:S02]  /*0250*/  VIADD R0, R4.reuse, 0xfffffffe ;  /* 0xfffffffe04007836 */ /* 0x040fe40000000000 */
[----:B------:R-:W-:Y:S01]  /*0260*/  IMAD R5, R4, R5, R3 ;  /* 0x0000000504057224 */ /* 0x000fe200078e0203 */
[----:B------:R-:W-:Y:S01]  /*0270*/  ISETP.LE.U32.AND P0, PT, R11, UR4, !P0 ;  /* 0x000000040b007c0c */ /* 0x000fe2000c703070 */
[----:B------:R-:W0:Y:S01]  /*0280*/  LDCU.64 UR4, c[0x0][0x358] ;  /* 0x00006b00ff0477ac */ /* 0x000e220008000a00 */
[----:B------:R-:W-:Y:S01]  /*0290*/  ISETP.LE.AND P1, PT, R3, R0, PT ;  /* 0x000000000300720c */ /* 0x000fe20003f23270 */
[----:B------:R-:W-:Y:S01]  /*02a0*/  IMAD R0, R5, 0x3, RZ ;  /* 0x0000000305007824 */ /* 0x000fe200078e02ff */
[----:B------:R-:W-:-:S13]  /*02b0*/  ISETP.GT.AND P0, PT, R3, RZ, P0 ;  /* 0x000000ff0300720c */ /* 0x000fda0000704270 */
[----:B------:R-:W-:Y:S05]  /*02c0*/  @P0 BRA P1, `(.L_x_0) ;  /* 0x0000000000340947 */ /* 0x000fea0000800000 */
[----:B------:R-:W1:Y:S01]  /*02d0*/  LDCU.64 UR6, c[0x0][0x380] ;  /* 0x00007000ff0677ac */ /* 0x000e620008000a00 */
[C---:B------:R-:W-:Y:S01]  /*02e0*/  VIADD R4, R0.reuse, 0x1 ;  /* 0x0000000100047836 */ /* 0x040fe20000000000 */
[C---:B------:R-:W-:Y:S02]  /*02f0*/  IADD3 R6, PT, PT, R0.reuse, 0x2, RZ ;  /* 0x0000000200067810 */ /* 0x040fe40007ffe0ff */
[----:B-1----:R-:W-:Y:S02]  /*0300*/  IADD3 R2, P0, PT, R0, UR6, RZ ;  /* 0x0000000600027c10 */ /* 0x002fe4000ff1e0ff */
[----:B------:R-:W-:Y:S02]  /*0310*/  IADD3 R4, P1, PT, R4, UR6, RZ ;  /* 0x0000000604047c10 */ /* 0x000fe4000ff3e0ff */
[----:B------:R-:W-:Y:S01]  /*0320*/  IADD3 R6, P2, PT, R6, UR6, RZ ;  /* 0x0000000606067c10 */ /* 0x000fe2000ff5e0ff */
[----:B------:R-:W-:Y:S02]  /*0330*/  IMAD.X R3, RZ, RZ, UR7, P0 ;  /* 0x00000007ff037e24 */ /* 0x000fe400080e06ff */
[----:B------:R-:W-:Y:S01]  /*0340*/  IMAD.X R5, RZ, RZ, UR7, P1 ;  /* 0x00000007ff057e24 */ /* 0x000fe200088e06ff */
[----:B------:R-:W-:-:S02]  /*0350*/  IADD3.X R7, PT, PT, RZ, UR7, RZ, P2, !PT ;  /* 0x00000007ff077c10 */ /* 0x000fc400097fe4ff */
[----:B0-----:R-:W-:Y:S04]  /*0360*/  STG.E.U8 desc[UR4][R2.64], RZ ;  /* 0x000000ff02007986 */ /* 0x001fe8000c101104 */
[----:B------:R-:W-:Y:S04]  /*0370*/  STG.E.U8 desc[UR4][R4.64], RZ ;  /* 0x000000ff04007986 */ /* 0x000fe8000c101104 */
[----:B------:R-:W-:Y:S01]  /*0380*/  STG.E.U8 desc[UR4][R6.64], RZ ;  /* 0x000000ff06007986 */ /* 0x000fe2000c101104 */
[----:B------:R-:W-:Y:S05]  /*0390*/  EXIT ;  /* 0x000000000000794d */ /* 0x000fea0003800000 */
.L_x_0:
[----:B------:R-:W1:Y:S08]  /*03a0*/  LDC.64 R8, c[0x0][0x388] ;  /* 0x0000e200ff087b82 */ /* 0x000e700000000a00 */
[----:B------:R-:W2:Y:S01]  /*03b0*/  LDC.64 R14, c[0x0][0x3a0] ;  /* 0x0000e800ff0e7b82 */ /* 0x000ea20000000a00 */
[----:B-1----:R-:W-:-:S05]  /*03c0*/  IMAD.WIDE.U32 R6, R5, 0x8, R8 ;  /* 0x0000000805067825 */ /* 0x002fca00078e0008 */
[----:B0-----:R-:W3:Y:S01]  /*03d0*/  LDG.E.64 R10, desc[UR4][R6.64] ;  /* 0x00000004060a7981 */ /* 0x001ee2000c1e1b00 */
[----:B------:R-:W-:Y:S01]  /*03e0*/  BSSY.RECONVERGENT B0, `(.L_x_1) ;  /* 0x0000044000007945 */ /* 0x000fe20003800200 */
[----:B------:R-:W-:Y:S01]  /*03f0*/  PRMT R12, RZ, 0x7610, R12 ;  /* 0x00007610ff0c7816 */ /* 0x000fe2000000000c */
[----:B--2---:R-:W3:Y:S02]  /*0400*/  I2F.F64.U32 R2, R14 ;  /* 0x0000000e00027312 */ /* 0x004ee40000201800 */
[----:B---3--:R-:W-:-:S14]  /*0410*/  DSETP.GTU.AND P0, PT, R10, R2, PT ;  /* 0x000000020a00722a */ /* 0x008fdc0003f0c000 */
[----:B------:R-:W-:Y:S05]  /*0420*/  @!P0 BRA `(.L_x_2) ;  /* 0x0000000000fc8947 */ /* 0x000fea0003800000 */
[----:B------:R-:W0:Y:S01]  /*0430*/  I2F.F64.U32 R2, R15 ;  /* 0x0000000f00027312 */ /* 0x000e220000201800 */
[----:B------:R-:W-:Y:S01]  /*0440*/  IMAD.MOV.U32 R12, RZ, RZ, 0xff ;  /* 0x000000ffff0c7424 */ /* 0x000fe200078e00ff */
[----:B0-----:R-:W-:-:S14]  /*0450*/  DSETP.GE.AND P0, PT, R10, R2, PT ;  /* 0x000000020a00722a */ /* 0x001fdc0003f06000 */
[----:B------:R-:W-:Y:S05]  /*0460*/  @P0 BRA `(.L_x_2) ;  /* 0x0000000000ec0947 */ /* 0x000fea0003800000 */
[----:B------:R-:W0:Y:S02]  /*0470*/  LDC.64 R10, c[0x0][0x390] ;  /* 0x0000e400ff0a7b82 */ /* 0x000e240000000a00 */
[----:B0-----:R-:W-:-:S06]  /*0480*/  IMAD.WIDE.U32 R10, R5, 0x8, R10 ;  /* 0x00000008050a7825 */ /* 0x001fcc00078e000a */
[----:B------:R-:W2:Y:S02]  /*0490*/  LDG.E.64 R10, desc[UR4][R10.64] ;  /* 0x000000040a0a7981 */ /* 0x000ea4000c1e1b00 */
[----:B--2---:R-:W-:-:S14]  /*04a0*/  DSETP.GT.AND P0, PT, |R10|, 67.5, PT ;  /* 0x4050e0000a00742a */ /* 0x004fdc0003f04200 */
[----:B------:R-:W-:Y:S05]  /*04b0*/  @!P0 BRA `(.L_x_3) ;  /* 0x0000000000288947 */ /* 0x000fea0003800000 */
[----:B------:R-:W-:-:S04]  /*04c0*/  VIADD R5, R5, 0xffffffff ;  /* 0xffffffff05057836 */ /* 0x000fc80000000000 */
[----:B------:R-:W-:-:S06]  /*04d0*/  IMAD.WIDE.U32 R8, R5, 0x8, R8 ;  /* 0x0000000805087825 */ /* 0x000fcc00078e0008 */
[----:B------:R-:W2:Y:S01]  /*04e0*/  LDG.E.64 R8, desc[UR4][R8.64] ;  /* 0x0000000408087981 */ /* 0x000ea2000c1e1b00 */
[----:B------:R-:W-:Y:S01]  /*04f0*/  MOV R12, 0xff ;  /* 0x000000ff000c7802 */ /* 0x000fe20000000f00 */
[----:B--2---:R-:W-:-:S14]  /*0500*/  DSETP.GT.AND P0, PT, R8, R2, PT ;  /* 0x000000020800722a */ /* 0x004fdc0003f04000 */
[----:B------:R-:W-:Y:S05]  /*0510*/  @P0 BRA `(.L_x_2) ;  /* 0x0000000000c00947 */ /* 0x000fea0003800000 */
[----:B------:R-:W2:Y:S02]  /*0520*/  LDG.E.64 R6, desc[UR4][R6.64+0x8] ;  /* 0x0000080406067981 */ /* 0x000ea4000c1e1b00 */
[----:B--2---:R-:W-:-:S06]  /*0530*/  DSETP.GT.AND P0, PT, R6, R2, PT ;  /* 0x000000020600722a */ /* 0x004fcc0003f04000 */
[----:B------:R-:W-:Y:S01]  /*0540*/  SEL R12, RZ, 0xffffffff, !P0 ;  /* 0xffffffffff0c7807 */ /* 0x000fe20004000000 */
[----:B------:R-:W-:Y:S07]  /*0550*/  BRA `(.L_x_2) ;  /* 0x0000000000b07947 */ /* 0x000fee0003800000 */
.L_x_3:
[----:B------:R-:W-:-:S14]  /*0560*/  DSETP.GTU.AND P0, PT, |R10|, 22.5, PT ;  /* 0x403680000a00742a */ /* 0x000fdc0003f0c200 */
[----:B------:R-:W-:Y:S05]  /*0570*/  @P0 BRA `(.L_x_4) ;  /* 0x0000000000300947 */ /* 0x000fea0003800000 */
[----:B------:R-:W-:-:S04]  /*0580*/  IMAD.IADD R7, R5, 0x1, -R4 ;  /* 0x0000000105077824 */ /* 0x000fc800078e0a04 */
[----:B------:R-:W-:-:S06]  /*0590*/  IMAD.WIDE.U32 R6, R7, 0x8, R8 ;  /* 0x0000000807067825 */ /* 0x000fcc00078e0008 */
[----:B------:R-:W2:Y:S01]  /*05a0*/  LDG.E.64 R6, desc[UR4][R6.64] ;  /* 0x0000000406067981 */ /* 0x000ea2000c1e1b00 */
[----:B------:R-:W-:Y:S01]  /*05b0*/  IMAD.MOV.U32 R12, RZ, RZ, 0xff ;  /* 0x000000ffff0c7424 */ /* 0x000fe200078e00ff */
[----:B--2---:R-:W-:-:S14]  /*05c0*/  DSETP.GT.AND P0, PT, R6, R2, PT ;  /* 0x000000020600722a */ /* 0x004fdc0003f04000 */
[----:B------:R-:W-:Y:S05]  /*05d0*/  @P0 BRA `(.L_x_2) ;  /* 0x0000000000900947 */ /* 0x000fea0003800000 */
[----:B------:R-:W-:-:S05]  /*05e0*/  IADD3 R5, PT, PT, R4, R5, RZ ;  /* 0x0000000504057210 */ /* 0x000fca0007ffe0ff */
[----:B------:R-:W-:-:S06]  /*05f0*/  IMAD.WIDE.U32 R8, R5, 0x8, R8 ;  /* 0x0000000805087825 */ /* 0x000fcc00078e0008 */
[----:B------:R-:W2:Y:S02]  /*0600*/  LDG.E.64 R8, desc[UR4][R8.64] ;  /* 0x0000000408087981 */ /* 0x000ea4000c1e1b00 */
[----:B--2---:R-:W-:-:S06]  /*0610*/  DSETP.GT.AND P0, PT, R8, R2, PT ;  /* 0x000000020800722a */ /* 0x004fcc0003f04000 */
[----:B------:R-:W-:Y:S01]  /*0620*/  SEL R12, RZ, 0xffffffff, !P0 ;  /* 0xffffffffff0c7807 */ /* 0x000fe20004000000 */
[----:B------:R-:W-:Y:S07]  /*0630*/  BRA `(.L_x_2) ;  /* 0x0000000000787947 */ /* 0x000fee0003800000 */
.L_x_4:
[----:B------:R-:W-:-:S06]  /*0640*/  DSETP.GTU.AND P0, PT, R10, 67.5, PT ;  /* 0x4050e0000a00742a */ /* 0x000fcc0003f0c000 */
[----:B------:R-:W-:-:S14]  /*0650*/  DSETP.LEU.OR P0, PT, R10, 22.5, P0 ;  /* 0x403680000a00742a */ /* 0x000fdc000070b400 */
[----:B------:R-:W-:Y:S05]  /*0660*/  @P0 BRA `(.L_x_5) ;  /* 0x0000000000300947 */ /* 0x000fea0003800000 */
[----:B------:R-:W-:-:S05]  /*0670*/  IADD3 R7, PT, PT, R5, 0x1, -R4 ;  /* 0x0000000105077810 */ /* 0x000fca0007ffe804 */
[----:B------:R-:W-:-:S06]  /*0680*/  IMAD.WIDE.U32 R6, R7, 0x8, R8 ;  /* 0x0000000807067825 */ /* 0x000fcc00078e0008 */
[----:B------:R-:W2:Y:S01]  /*0690*/  LDG.E.64 R6, desc[UR4][R6.64] ;  /* 0x0000000406067981 */ /* 0x000ea2000c1e1b00 */
[----:B------:R-:W-:Y:S01]  /*06a0*/  IMAD.MOV.U32 R12, RZ, RZ, 0xff ;  /* 0x000000ffff0c7424 */ /* 0x000fe200078e00ff */
[----:B--2---:R-:W-:-:S14]  /*06b0*/  DSETP.GT.AND P0, PT, R6, R2, PT ;  /* 0x000000020600722a */ /* 0x004fdc0003f04000 */
[----:B------:R-:W-:Y:S05]  /*06c0*/  @P0 BRA `(.L_x_2) ;  /* 0x0000000000540947 */ /* 0x000fea0003800000 */
[----:B------:R-:W-:-:S05]  /*06d0*/  IADD3 R5, PT, PT, R4, -0x1, R5 ;  /* 0xffffffff04057810 */ /* 0x000fca0007ffe005 */
[----:B------:R-:W-:-:S06]  /*06e0*/  IMAD.WIDE.U32 R8, R5, 0x8, R8 ;  /* 0x0000000805087825 */ /* 0x000fcc00078e0008 */
[----:B------:R-:W2:Y:S02]  /*06f0*/  LDG.E.64 R8, desc[UR4][R8.64] ;  /* 0x0000000408087981 */ /* 0x000ea4000c1e1b00 */
[----:B--2---:R-:W-:-:S06]  /*0700*/  DSETP.GT.AND P0, PT, R8, R2, PT ;  /* 0x000000020800722a */ /* 0x004fcc0003f04000 */
[----:B------:R-:W-:Y:S01]  /*0710*/  SEL R12, RZ, 0xffffffff, !P0 ;  /* 0xffffffffff0c7807 */ /* 0x000fe20004000000 */
[----:B------:R-:W-:Y:S07]  /*0720*/  BRA `(.L_x_2) ;  /* 0x00000000003c7947 */ /* 0x000fee0003800000 */
.L_x_5:
[----:B------:R-:W-:Y:S01]  /*0730*/  DSETP.GEU.AND P0, PT, R10, -22.5, PT ;  /* 0xc03680000a00742a */ /* 0x000fe20003f0e000 */
[----:B------:R-:W-:-:S05]  /*0740*/  PRMT R12, RZ, 0x7610, R12 ;  /* 0x00007610ff0c7816 */ /* 0x000fca000000000c */
[----:B------:R-:W-:-:S14]  /*0750*/  DSETP.LTU.OR P0, PT, R10, -67.5, P0 ;  /* 0xc050e0000a00742a */ /* 0x000fdc0000709400 */
[----:B------:R-:W-:Y:S05]  /*0760*/  @P0 BRA `(.L_x_2) ;  /* 0x00000000002c0947 */ /* 0x000fea0003800000 */
[----:B------:R-:W-:-:S05]  /*0770*/  LOP3.LUT R10, RZ, R4, RZ, 0x33, !PT ;  /* 0x00000004ff0a7212 */ /* 0x000fca00078e33ff */
[----:B------:R-:W-:-:S04]  /*0780*/  IMAD.IADD R5, R5, 0x1, R10 ;  /* 0x0000000105057824 */ /* 0x000fc800078e020a */
[----:B------:R-:W-:-:S06]  /*0790*/  IMAD.WIDE.U32 R8, R5, 0x8, R8 ;  /* 0x0000000805087825 */ /* 0x000fcc00078e0008 */
[----:B------:R-:W2:Y:S01]  /*07a0*/  LDG.E.64 R8, desc[UR4][R8.64] ;  /* 0x0000000408087981 */ /* 0x000ea2000c1e1b00 */
[----:B------:R-:W-:Y:S01]  /*07b0*/  MOV R12, 0xff ;  /* 0x000000ff000c7802 */ /* 0x000fe20000000f00 */
[----:B--2---:R-:W-:-:S14]  /*07c0*/  DSETP.GT.AND P0, PT, R8, R2, PT ;  /* 0x000000020800722a */ /* 0x004fdc0003f04000 */
[----:B------:R-:W-:Y:S05]  /*07d0*/  @P0 BRA `(.L_x_2) ;  /* 0x0000000000100947 */ /* 0x000fea0003800000 */
[----:B------:R-:W-:-:S06]  /*07e0*/  IMAD.WIDE.U32 R4, R4, 0x8, R6 ;  /* 0x0000000804047825 */ /* 0x000fcc00078e0006 */
[----:B------:R-:W2:Y:S02]  /*07f0*/  LDG.E.64 R4, desc[UR4][R4.64+0x8] ;  /* 0x0000080404047981 */ /* 0x000ea4000c1e1b00 */
[----:B--2---:R-:W-:-:S06]  /*0800*/  DSETP.GT.AND P0, PT, R4, R2, PT ;  /* 0x000000020400722a */ /* 0x004fcc0003f04000 */
[----:B------:R-:W-:-:S08]  /*0810*/  SEL R12, RZ, 0xffffffff, !P0 ;  /* 0xffffffffff0c7807 */ /* 0x000fd00004000000 */
.L_x_2:
[----:B------:R-:W-:Y:S05]  /*0820*/  BSYNC.RECONVERGENT B0 ;  /* 0x0000000000007941 */ /* 0x000fea0003800200 */
.L_x_1:
[----:B------:R-:W0:Y:S01]  /*0830*/  LDCU.64 UR6, c[0x0][0x380] ;  /* 0x00007000ff0677ac */ /* 0x000e220008000a00 */
[C---:B------:R-:W-:Y:S02]  /*0840*/  VIADD R4, R0.reuse, 0x1 ;  /* 0x0000000100047836 */ /* 0x040fe40000000000 */
[C---:B------:R-:W-:Y:S01]  /*0850*/  VIADD R6, R0.reuse, 0x2 ;  /* 0x0000000200067836 */ /* 0x040fe20000000000 */
[----:B0-----:R-:W-:Y:S02]  /*0860*/  IADD3 R2, P0, PT, R0, UR6, RZ ;  /* 0x0000000600027c10 */ /* 0x001fe4000ff1e0ff */
[----:B------:R-:W-:Y:S02]  /*0870*/  IADD3 R4, P1, PT, R4, UR6, RZ ;  /* 0x0000000604047c10 */ /* 0x000fe4000ff3e0ff */
[----:B------:R-:W-:Y:S02]  /*0880*/  IADD3 R6, P2, PT, R6, UR6, RZ ;  /* 0x0000000606067c10 */ /* 0x000fe4000ff5e0ff */
[----:B------:R-:W-:Y:S01]  /*0890*/  IADD3.X R3, PT, PT, RZ, UR7, RZ, P0, !PT ;  /* 0x00000007ff037c10 */ /* 0x000fe200087fe4ff */
[----:B------:R-:W-:-:S02]  /*08a0*/  IMAD.X R5, RZ, RZ, UR7, P1 ;  /* 0x00000007ff057e24 */ /* 0x000fc400088e06ff */
[----:B------:R-:W-:Y:S02]  /*08b0*/  IMAD.X R7, RZ, RZ, UR7, P2 ;  /* 0x00000007ff077e24 */ /* 0x000fe400090e06ff */
[----:B------:R-:W-:Y:S04]  /*08c0*/  STG.E.U8 desc[UR4][R2.64], R12 ;  /* 0x0000000c02007986 */ /* 0x000fe8000c101104 */
[----:B------:R-:W-:Y:S04]  /*08d0*/  STG.E.U8 desc[UR4][R4.64], R12 ;  /* 0x0000000c04007986 */ /* 0x000fe8000c101104 */
[----:B------:R-:W-:Y:S01]  /*08e0*/  STG.E.U8 desc[UR4][R6.64], R12 ;  /* 0x0000000c06007986 */ /* 0x000fe2000c101104 */
[----:B------:R-:W-:Y:S05]  /*08f0*/  EXIT ;  /* 0x000000000000794d */ /* 0x000fea0003800000 */
        .weak           $__internal_0_$__cuda_sm20_div_u16
        .type           $__internal_0_$__cuda_sm20_div_u16,@function
        .size           $__internal_0_$__cuda_sm20_div_u16,(.L_x_39 - $__internal_0_$__cuda_sm20_div_u16)
$__internal_0_$__cuda_sm20_div_u16:
[----:B------:R-:W0:Y:S01]  /*0900*/  I2F.U16 R6, R5 ;  /* 0x0000000500067306 */ /* 0x000e220000101000 */
[----:B------:R-:W-:Y:S02]  /*0910*/  MOV R7, 0x4b800000 ;  /* 0x4b80000000077802 */ /* 0x000fe40000000f00 */
[----:B------:R-:W-:Y:S02]  /*0920*/  I2FP.F32.U32.RZ R2, R2 ;  /* 0x0000000200027245 */ /* 0x000fe4000020d000 */
[C---:B0-----:R-:W-:Y:S02]  /*0930*/  FSETP.GEU.AND P1, PT, |R6|.reuse, 1.175494350822287508e-38, PT ;  /* 0x008000000600780b */ /* 0x041fe40003f2e200 */
[----:B------:R-:W-:Y:S02]  /*0940*/  FSETP.GT.AND P0, PT, |R6|, 8.50705917302346158658e+37, PT ;  /* 0x7e8000000600780b */ /* 0x000fe40003f04200 */
[----:B------:R-:W-:-:S04]  /*0950*/  FSEL R7, R7, 1, !P1 ;  /* 0x3f80000007077808 */ /* 0x000fc80004800000 */
[----:B------:R-:W-:Y:S02]  /*0960*/  FSEL R7, R7, 0.25, !P0 ;  /* 0x3e80000007077808 */ /* 0x000fe40004000000 */
[----:B------:R-:W-:-:S03]  /*0970*/  ISETP.NE.U32.AND P0, PT, R5, RZ, PT ;  /* 0x000000ff0500720c */ /* 0x000fc60003f05070 */
[----:B------:R-:W-:Y:S01]  /*0980*/  FMUL R8, R6, R7 ;  /* 0x0000000706087220 */ /* 0x000fe20000400000 */
[----:B------:R-:W-:-:S05]  /*0990*/  MOV R6, R10 ;  /* 0x0000000a00067202 */ /* 0x000fca0000000f00 */
[----:B------:R-:W0:Y:S02]  /*09a0*/  MUFU.RCP R8, R8 ;  /* 0x0000000800087308 */ /* 0x000e240000001000 */
[----:B0-----:R-:W-:-:S04]  /*09b0*/  FMUL R7, R7, R8 ;  /* 0x0000000807077220 */ /* 0x001fc80000400000 */
[----:B------:R-:W-:-:S04]  /*09c0*/  VIADD R7, R7, 0x2 ;  /* 0x0000000207077836 */ /* 0x000fc80000000000 */
[----:B------:R-:W-:Y:S01]  /*09d0*/  FMUL.RZ R2, R2, R7 ;  /* 0x0000000702027220 */ /* 0x000fe2000040c000 */
[----:B------:R-:W-:-:S05]  /*09e0*/  IMAD.MOV.U32 R7, RZ, RZ, 0x0 ;  /* 0x00000000ff077424 */ /* 0x000fca00078e00ff */
[----:B------:R-:W0:Y:S02]  /*09f0*/  F2I.U32.TRUNC.NTZ R2, R2 ;  /* 0x0000000200027305 */ /* 0x000e24000020f000 */
[----:B0-----:R-:W-:Y:S01]  /*0a00*/  LOP3.LUT R9, R2, 0xffff, RZ, 0xc0, !PT ;  /* 0x0000ffff02097812 */ /* 0x001fe200078ec0ff */
[----:B------:R-:W-:Y:S01]  /*0a10*/  @!P0 IMAD.MOV.U32 R9, RZ, RZ, -0x1 ;  /* 0xffffffffff098424 */ /* 0x000fe200078e00ff */
[----:B------:R-:W-:Y:S06]  /*0a20*/  RET.REL.NODEC R6 `(_Z15ThresholdKernelPhPdS0_hjjj) ;  /* 0xfffffff406747950 */ /* 0x000fec0003c3ffff */
.L_x_6:
[----:B------:R-:W-:-:S00]  /*0a30*/  BRA `(.L_x_6) ;  /* 0xfffffffc00fc7947 */ /* 0x000fc0000383ffff */
[----:B------:R-:W-:-:S00]  /*0a40*/  NOP ;  /* 0x0000000000007918 */ /* 0x000fc00000000000 */
        /* <DEDUP_REMOVED lines=11> */
.L_x_39:


//--------------------- .text._Z11SobelKernelPdS_S_jj --------------------------
	.section	.text._Z11SobelKernelPdS_S_jj,"ax",@progbits
	.align	128
        .global         _Z11SobelKernelPdS_S_jj
        .type           _Z11SobelKernelPdS_S_jj,@function
        .size           _Z11SobelKernelPdS_S_jj,(.L_x_41 - _Z11SobelKernelPdS_S_jj)
        .other          _Z11SobelKernelPdS_S_jj,@"STO_CUDA_ENTRY STV_DEFAULT"
_Z11SobelKernelPdS_S_jj:
.text._Z11SobelKernelPdS_S_jj:
[----:B------:R-:W-:Y:S08]  /*0000*/  LDC R1, c[0x0][0x37c] ;  /* 0x0000df00ff017b82 */ /* 0x000ff00000000800 */
[----:B------:R-:W0:Y:S01]  /*0010*/  LDC R0, c[0x0][0x360] ;  /* 0x0000d800ff007b82 */ /* 0x000e220000000800 */
[----:B------:R-:W1:Y:S07]  /*0020*/  S2R R10, SR_CTAID.X ;  /* 0x00000000000a7919 */ /* 0x000e6e0000002500 */
[----:B------:R-:W2:Y:S01]  /*0030*/  LDC R27, c[0x0][0x398] ;  /* 0x0000e600ff1b7b82 */ /* 0x000ea20000000800 */
[----:B0-----:R-:W0:Y:S01]  /*0040*/  I2F.U32.RP R4, R0 ;  /* 0x0000000000047306 */ /* 0x001e220000209000 */
[----:B------:R-:W-:-:S07]  /*0050*/  ISETP.NE.U32.AND P2, PT, R0, RZ, PT ;  /* 0x000000ff0000720c */ /* 0x000fce0003f45070 */
[----:B0-----:R-:W0:Y:S02]  /*0060*/  MUFU.RCP R4, R4 ;  /* 0x0000000400047308 */ /* 0x001e240000001000 */
[----:B0-----:R-:W-:-:S06]  /*0070*/  VIADD R2, R4, 0xffffffe ;  /* 0x0ffffffe04027836 */ /* 0x001fcc0000000000 */
[----:B------:R0:W3:Y:S02]  /*0080*/  F2I.FTZ.U32.TRUNC.NTZ R3, R2 ;  /* 0x0000000200037305 */ /* 0x0000e4000021f000 */
[----:B0-----:R-:W-:Y:S02]  /*0090*/  IMAD.MOV.U32 R2, RZ, RZ, RZ ;  /* 0x000000ffff027224 */ /* 0x001fe400078e00ff */
[----:B---3--:R-:W-:-:S04]  /*00a0*/  IMAD.MOV R5, RZ, RZ, -R3 ;  /* 0x000000ffff057224 */ /* 0x008fc800078e0a03 */
[----:B------:R-:W-:-:S04]  /*00b0*/  IMAD R5, R5, R0, RZ ;  /* 0x0000000005057224 */ /* 0x000fc800078e02ff */
[----:B------:R-:W-:Y:S01]  /*00c0*/  IMAD.HI.U32 R6, R3, R5, R2 ;  /* 0x0000000503067227 */ /* 0x000fe200078e0002 */
[----:B--2---:R-:W-:-:S05]  /*00d0*/  IADD3 R3, PT, PT, R0, -0x1, R27 ;  /* 0xffffffff00037810 */ /* 0x004fca0007ffe01b */
[----:B------:R-:W-:-:S04]  /*00e0*/  IMAD.HI.U32 R7, R6, R3, RZ ;  /* 0x0000000306077227 */ /* 0x000fc800078e00ff */
[----:B------:R-:W-:-:S04]  /*00f0*/  IMAD.MOV R4, RZ, RZ, -R7 ;  /* 0x000000ffff047224 */ /* 0x000fc800078e0a07 */
[----:B------:R-:W-:-:S05]  /*0100*/  IMAD R3, R0, R4, R3 ;  /* 0x0000000400037224 */ /* 0x000fca00078e0203 */
[----:B------:R-:W-:-:S13]  /*0110*/  ISETP.GE.U32.AND P0, PT, R3, R0, PT ;  /* 0x000000000300720c */ /* 0x000fda0003f06070 */
[----:B------:R-:W-:Y:S02]  /*0120*/  @P0 IMAD.IADD R3, R3, 0x1, -R0 ;  /* 0x0000000103030824 */ /* 0x000fe400078e0a00 */
[----:B------:R-:W-:-:S03]  /*0130*/  @P0 VIADD R7, R7, 0x1 ;  /* 0x0000000107070836 */ /* 0x000fc60000000000 */
[----:B------:R-:W-:-:S13]  /*0140*/  ISETP.GE.U32.AND P1, PT, R3, R0, PT ;  /* 0x000000000300720c */ /* 0x000fda0003f26070 */
[----:B------:R-:W-:Y:S02]  /*0150*/  @P1 IADD3 R7, PT, PT, R7, 0x1, RZ ;  /* 0x0000000107071810 */ /* 0x000fe40007ffe0ff */
[----:B------:R-:W-:-:S04]  /*0160*/  @!P2 LOP3.LUT R7, RZ, R0, RZ, 0x33, !PT ;  /* 0x00000000ff07a212 */ /* 0x000fc800078e33ff */
[----:B------:R-:W0:Y:S01]  /*0170*/  I2F.U32.RP R4, R7 ;  /* 0x0000000700047306 */ /* 0x000e220000209000 */
[----:B------:R-:W-:-:S07]  /*0180*/  ISETP.NE.U32.AND P2, PT, R7, RZ, PT ;  /* 0x000000ff0700720c */ /* 0x000fce0003f45070 */
[----:B0-----:R-:W0:Y:S02]  /*0190*/  MUFU.RCP R4, R4 ;  /* 0x0000000400047308 */ /* 0x001e240000001000 */
[----:B0-----:R-:W-:Y:S02]  /*01a0*/  VIADD R2, R4, 0xffffffe ;  /* 0x0ffffffe04027836 */ /* 0x001fe40000000000 */
[----:B------:R-:W0:Y:S04]  /*01b0*/  S2R R4, SR_TID.X ;  /* 0x0000000000047919 */ /* 0x000e280000002100 */
[----:B------:R2:W3:Y:S02]  /*01c0*/  F2I.FTZ.U32.TRUNC.NTZ R3, R2 ;  /* 0x0000000200037305 */ /* 0x0004e4000021f000 */
[----:B--2---:R-:W-:-:S02]  /*01d0*/  IMAD.MOV.U32 R2, RZ, RZ, RZ ;  /* 0x000000ffff027224 */ /* 0x004fc400078e00ff */
[----:B---3--:R-:W-:-:S04]  /*01e0*/  IMAD R5, R7, R3, RZ ;  /* 0x0000000307057224 */ /* 0x008fc800078e02ff */
[----:B------:R-:W-:-:S04]  /*01f0*/  IMAD.MOV R5, RZ, RZ, -R5 ;  /* 0x000000ffff057224 */ /* 0x000fc800078e0a05 */
[----:B------:R-:W-:-:S06]  /*0200*/  IMAD.HI.U32 R3, R3, R5, R2 ;  /* 0x0000000503037227 */ /* 0x000fcc00078e0002 */
[----:B-1----:R-:W-:-:S04]  /*0210*/  IMAD.HI.U32 R6, R3, R10, RZ ;  /* 0x0000000a03067227 */ /* 0x002fc800078e00ff */
[----:B------:R-:W-:-:S04]  /*0220*/  IMAD.MOV R8, RZ, RZ, -R6 ;  /* 0x000000ffff087224 */ /* 0x000fc800078e0a06 */
[----:B------:R-:W-:-:S05]  /*0230*/  IMAD R8, R7, R8, R10 ;  /* 0x0000000807087224 */ /* 0x000fca00078e020a */
[----:B------:R-:W-:-:S13]  /*0240*/  ISETP.GE.U32.AND P0, PT, R8, R7, PT ;  /* 0x000000070800720c */ /* 0x000fda0003f06070 */
[----:B------:R-:W-:Y:S01]  /*0250*/  @P0 IMAD.IADD R8, R8, 0x1, -R7 ;  /* 0x0000000108080824 */ /* 0x000fe200078e0a07 */
[----:B------:R-:W-:-:S04]  /*0260*/  @P0 IADD3 R6, PT, PT, R6, 0x1, RZ ;  /* 0x0000000106060810 */ /* 0x000fc80007ffe0ff */
[----:B------:R-:W-:-:S13]  /*0270*/  ISETP.GE.U32.AND P1, PT, R8, R7, PT ;  /* 0x000000070800720c */ /* 0x000fda0003f26070 */
[----:B------:R-:W-:Y:S01]  /*0280*/  @P1 VIADD R6, R6, 0x1 ;  /* 0x0000000106061836 */ /* 0x000fe20000000000 */
[----:B------:R-:W-:-:S05]  /*0290*/  @!P2 LOP3.LUT R6, RZ, R7, RZ, 0x33, !PT ;  /* 0x00000007ff06a212 */ /* 0x000fca00078e33ff */
[----:B------:R-:W-:-:S04]  /*02a0*/  IMAD.MOV R3, RZ, RZ, -R6 ;  /* 0x000000ffff037224 */ /* 0x000fc800078e0a06 */
[----:B------:R-:W-:-:S04]  /*02b0*/  IMAD R3, R7, R3, R10 ;  /* 0x0000000307037224 */ /* 0x000fc800078e020a */
[----:B0-----:R-:W-:-:S05]  /*02c0*/  IMAD R8, R3, R0, R4 ;  /* 0x0000000003087224 */ /* 0x001fca00078e0204 */
[----:B------:R-:W-:-:S13]  /*02d0*/  ISETP.GE.U32.AND P0, PT, R8, R27, PT ;  /* 0x0000001b0800720c */ /* 0x000fda0003f06070 */
[----:B------:R-:W-:Y:S05]  /*02e0*/  @P0 EXIT ;  /* 0x000000000000094d */ /* 0x000fea0003800000 */
[----:B------:R-:W0:Y:S01]  /*02f0*/  LDC R3, c[0x0][0x39c] ;  /* 0x0000e700ff037b82 */ /* 0x000e220000000800 */
[----:B------:R-:W1:Y:S01]  /*0300*/  LDCU.64 UR4, c[0x0][0x358] ;  /* 0x00006b00ff0477ac */ /* 0x000e620008000a00 */
[----:B------:R-:W-:-:S06]  /*0310*/  IMAD R0, R6, R27, R8 ;  /* 0x0000001b06007224 */ /* 0x000fcc00078e0208 */
[----:B------:R-:W2:Y:S01]  /*0320*/  LDC.64 R4, c[0x0][0x388] ;  /* 0x0000e200ff047b82 */ /* 0x000ea20000000a00 */
[----:B0-----:R-:W-:-:S05]  /*0330*/  VIADD R3, R3, 0xfffffffe ;  /* 0xfffffffe03037836 */ /* 0x001fca0000000000 */
[----:B------:R-:W-:Y:S02]  /*0340*/  ISETP.GT.U32.AND P0, PT, R6, R3, PT ;  /* 0x000000030600720c */ /* 0x000fe40003f04070 */
[----:B------:R-:W0:Y:S02]  /*0350*/  LDC.64 R2, c[0x0][0x380] ;  /* 0x0000e000ff027b82 */ /* 0x000e240000000a00 */
[----:B------:R-:W-:Y:S01]  /*0360*/  ISETP.LE.U32.AND P0, PT, R7, R10, !P0 ;  /* 0x0000000a0700720c */ /* 0x000fe20004703070 */
[----:B------:R-:W-:-:S03]  /*0370*/  VIADD R7, R27, 0xfffffffe ;  /* 0xfffffffe1b077836 */ /* 0x000fc60000000000 */
[----:B------:R-:W-:-:S04]  /*0380*/  ISETP.GT.AND P0, PT, R8, RZ, P0 ;  /* 0x000000ff0800720c */ /* 0x000fc80000704270 */
[----:B------:R-:W-:-:S13]  /*0390*/  ISETP.LE.U32.AND P0, PT, R8, R7, P0 ;  /* 0x000000070800720c */ /* 0x000fda0000703070 */
[----:B--2---:R-:W-:-:S04]  /*03a0*/  @!P0 IMAD.WIDE.U32 R4, R0, 0x8, R4 ;  /* 0x0000000800048825 */ /* 0x004fc800078e0004 */
[----:B0-----:R-:W-:-:S05]  /*03b0*/  @!P0 IMAD.WIDE.U32 R2, R0, 0x8, R2 ;  /* 0x0000000800028825 */ /* 0x001fca00078e0002 */
[----:B-1----:R0:W-:Y:S04]  /*03c0*/  @!P0 STG.E.64 desc[UR4][R2.64], RZ ;  /* 0x000000ff02008986 */ /* 0x0021e8000c101b04 */
[----:B------:R0:W-:Y:S01]  /*03d0*/  @!P0 STG.E.64 desc[UR4][R4.64], RZ ;  /* 0x000000ff04008986 */ /* 0x0001e2000c101b04 */
[----:B------:R-:W-:Y:S05]  /*03e0*/  @!P0 EXIT ;  /* 0x000000000000894d */ /* 0x000fea0003800000 */
[----:B------:R-:W1:Y:S01]  /*03f0*/  LDC.64 R28, c[0x0][0x390] ;  /* 0x0000e400ff1c7b82 */ /* 0x000e620000000a00 */
[----:B------:R-:W-:-:S05]  /*0400*/  IMAD R7, R6, R27, -R27 ;  /* 0x0000001b06077224 */ /* 0x000fca00078e0a1b */
[----:B------:R-:W-:Y:S02]  /*0410*/  IADD3 R7, PT, PT, R7, -0x1, R8 ;  /* 0xffffffff07077810 */ /* 0x000fe40007ffe008 */
[----:B0-----:R-:W0:Y:S08]  /*0420*/  LDC.64 R2, c[0x4][0x8] ;  /* 0x01000200ff027b82 */ /* 0x001e300000000a00 */
[----:B------:R-:W2:Y:S01]  /*0430*/  LDC.64 R4, c[0x4][0x10] ;  /* 0x01000400ff047b82 */ /* 0x000ea20000000a00 */
[----:B-1----:R-:W-:-:S05]  /*0440*/  IMAD.WIDE R28, R7, 0x8, R28 ;  /* 0x00000008071c7825 */ /* 0x002fca00078e021c */
[----:B------:R-:W3:Y:S04]  /*0450*/  LDG.E.64 R24, desc[UR4][R28.64] ;  /* 0x000000041c187981 */ /* 0x000ee8000c1e1b00 */
[----:B0-----:R-:W3:Y:S04]  /*0460*/  LDG.E.64 R8, desc[UR4][R2.64] ;  /* 0x0000000402087981 */ /* 0x001ee8000c1e1b00 */
[----:B------:R-:W4:Y:S04]  /*0470*/  LDG.E.64 R18, desc[UR4][R2.64+0x8] ;  /* 0x0000080402127981 */ /* 0x000f28000c1e1b00 */
[----:B--2---:R-:W2:Y:S04]  /*0480*/  LDG.E.64 R6, desc[UR4][R4.64] ;  /* 0x0000000404067981 */ /* 0x004ea8000c1e1b00 */
[----:B------:R-:W4:Y:S04]  /*0490*/  LDG.E.64 R10, desc[UR4][R28.64+0x8] ;  /* 0x000008041c0a7981 */ /* 0x000f28000c1e1b00 */
[----:B------:R-:W5:Y:S04]  /*04a0*/  LDG.E.64 R20, desc[UR4][R4.64+0x8] ;  /* 0x0000080404147981 */ /* 0x000f68000c1e1b00 */
[----:B------:R-:W5:Y:S04]  /*04b0*/  LDG.E.64 R12, desc[UR4][R2.64+0x10] ;  /* 0x00001004020c7981 */ /* 0x000f68000c1e1b00 */
[----:B------:R-:W5:Y:S04]  /*04c0*/  LDG.E.64 R14, desc[UR4][R28.64+0x10] ;  /* 0x000010041c0e7981 */ /* 0x000f68000c1e1b00 */
[----:B------:R-:W5:Y:S04]  /*04d0*/  LDG.E.64 R16, desc[UR4][R4.64+0x10] ;  /* 0x0000100404107981 */ /* 0x000f68000c1e1b00 */
[----:B------:R-:W5:Y:S01]  /*04e0*/  LDG.E.64 R22, desc[UR4][R2.64+0x18] ;  /* 0x0000180402167981 */ /* 0x000f62000c1e1b00 */
[----:B---3--:R-:W-:-:S02]  /*04f0*/  DFMA R8, R24, R8, RZ ;  /* 0x000000081808722b */ /* 0x008fc400000000ff */
[----:B--2---:R-:W-:Y:S01]  /*0500*/  DFMA R24, R24, R6, RZ ;  /* 0x000000061818722b */ /* 0x004fe200000000ff */
[----:B------:R-:W-:-:S05]  /*0510*/  IMAD.WIDE R6, R27, 0x8, R28 ;  /* 0x000000081b067825 */ /* 0x000fca00078e021c */
[C---:B----4-:R-:W-:Y:S01]  /*0520*/  DFMA R18, R10.reuse, R18, R8 ;  /* 0x000000120a12722b */ /* 0x050fe20000000008 */
[----:B------:R-:W2:Y:S01]  /*0530*/  LDG.E.64 R28, desc[UR4][R2.64+0x40] ;  /* 0x00004004021c7981 */ /* 0x000ea2000c1e1b00 */
[----:B-----5:R-:W-:-:S03]  /*0540*/  DFMA R20, R10, R20, R24 ;  /* 0x000000140a14722b */ /* 0x020fc60000000018 */
[----:B------:R-:W3:Y:S04]  /*0550*/  LDG.E.64 R8, desc[UR4][R6.64] ;  /* 0x0000000406087981 */ /* 0x000ee8000c1e1b00 */
[----:B------:R-:W4:Y:S01]  /*0560*/  LDG.E.64 R10, desc[UR4][R4.64+0x18] ;  /* 0x00001804040a7981 */ /* 0x000f22000c1e1b00 */
[----:B------:R-:W-:-:S03]  /*0570*/  DFMA R18, R14, R12, R18 ;  /* 0x0000000c0e12722b */ /* 0x000fc60000000012 */
[----:B------:R-:W5:Y:S01]  /*0580*/  LDG.E.64 R24, desc[UR4][R2.64+0x28] ;  /* 0x0000280402187981 */ /* 0x000f62000c1e1b00 */
[----:B------:R-:W-:-:S03]  /*0590*/  DFMA R12, R14, R16, R20 ;  /* 0x000000100e0c722b */ /* 0x000fc60000000014 */
[----:B------:R-:W2:Y:S04]  /*05a0*/  LDG.E.64 R14, desc[UR4][R2.64+0x20] ;  /* 0x00002004020e7981 */ /* 0x000ea8000c1e1b00 */
[----:B------:R-:W2:Y:S04]  /*05b0*/  LDG.E.64 R16, desc[UR4][R6.64+0x8] ;  /* 0x0000080406107981 */ /* 0x000ea8000c1e1b00 */
[----:B------:R-:W5:Y:S01]  /*05c0*/  LDG.E.64 R20, desc[UR4][R4.64+0x20] ;  /* 0x0000200404147981 */ /* 0x000f62000c1e1b00 */
[----:B---3--:R-:W-:-:S03]  /*05d0*/  DFMA R22, R8, R22, R18 ;  /* 0x000000160816722b */ /* 0x008fc60000000012 */
[----:B------:R-:W3:Y:S01]  /*05e0*/  LDG.E.64 R18, desc[UR4][R6.64+0x10] ;  /* 0x0000100406127981 */ /* 0x000ee2000c1e1b00 */
[----:B----4-:R-:W-:-:S03]  /*05f0*/  DFMA R10, R8, R10, R12 ;  /* 0x0000000a080a722b */ /* 0x010fc6000000000c */
[----:B------:R-:W4:Y:S01]  /*0600*/  LDG.E.64 R8, desc[UR4][R4.64+0x28] ;  /* 0x0000280404087981 */ /* 0x000f22000c1e1b00 */
[----:B------:R-:W-:-:S05]  /*0610*/  IMAD.WIDE R12, R27, 0x8, R6 ;  /* 0x000000081b0c7825 */ /* 0x000fca00078e0206 */
[----:B------:R-:W4:Y:S01]  /*0620*/  LDG.E.64 R6, desc[UR4][R12.64+0x8] ;  /* 0x000008040c067981 */ /* 0x000f22000c1e1b00 */
[----:B--2---:R-:W-:-:S03]  /*0630*/  DFMA R26, R16, R14, R22 ;  /* 0x0000000e101a722b */ /* 0x004fc60000000016 */
[----:B------:R-:W2:Y:S04]  /*0640*/  LDG.E.64 R14, desc[UR4][R4.64+0x30] ;  /* 0x00003004040e7981 */ /* 0x000ea8000c1e1b00 */
[----:B------:R-:W2:Y:S01]  /*0650*/  LDG.E.64 R22, desc[UR4][R12.64] ;  /* 0x000000040c167981 */ /* 0x000ea2000c1e1b00 */
[----:B-----5:R-:W-:-:S03]  /*0660*/  DFMA R20, R16, R20, R10 ;  /* 0x000000141014722b */ /* 0x020fc6000000000a */
[----:B------:R-:W5:Y:S04]  /*0670*/  LDG.E.64 R10, desc[UR4][R2.64+0x30] ;  /* 0x00003004020a7981 */ /* 0x000f68000c1e1b00 */
[----:B------:R-:W5:Y:S01]  /*0680*/  LDG.E.64 R16, desc[UR4][R4.64+0x38] ;  /* 0x0000380404107981 */ /* 0x000f62000c1e1b00 */
[----:B---3--:R-:W-:-:S03]  /*0690*/  DFMA R24, R18, R24, R26 ;  /* 0x000000181218722b */ /* 0x008fc6000000001a */
[----:B------:R0:W3:Y:S01]  /*06a0*/  LDG.E.64 R26, desc[UR4][R4.64+0x40] ;  /* 0x00004004041a7981 */ /* 0x0000e2000c1e1b00 */
[----:B----4-:R-:W-:-:S03]  /*06b0*/  DFMA R18, R18, R8, R20 ;  /* 0x000000081212722b */ /* 0x010fc60000000014 */
[----:B------:R-:W4:Y:S04]  /*06c0*/  LDG.E.64 R8, desc[UR4][R2.64+0x38] ;  /* 0x0000380402087981 */ /* 0x000f28000c1e1b00 */
[----:B------:R-:W3:Y:S01]  /*06d0*/  LDG.E.64 R20, desc[UR4][R12.64+0x10] ;  /* 0x000010040c147981 */ /* 0x000ee2000c1e1b00 */
[C---:B--2---:R-:W-:Y:S02]  /*06e0*/  DFMA R14, R22.reuse, R14, R18 ;  /* 0x0000000e160e722b */ /* 0x044fe40000000012 */
[----:B-----5:R-:W-:-:S06]  /*06f0*/  DFMA R10, R22, R10, R24 ;  /* 0x0000000a160a722b */ /* 0x020fcc0000000018 */
[C---:B------:R-:W-:Y:S01]  /*0700*/  DFMA R14, R6.reuse, R16, R14 ;  /* 0x00000010060e722b */ /* 0x040fe2000000000e */
[----:B0-----:R-:W-:Y:S01]  /*0710*/  MOV R4, 0x0 ;  /* 0x0000000000047802 */ /* 0x001fe20000000f00 */
[----:B------:R-:W-:Y:S01]  /*0720*/  IMAD.MOV.U32 R5, RZ, RZ, 0x3fd80000 ;  /* 0x3fd80000ff057424 */ /* 0x000fe200078e00ff */
[----:B------:R-:W-:Y:S01]  /*0730*/  BSSY.RECONVERGENT B0, `(.L_x_7) ;  /* 0x0000016000007945 */ /* 0x000fe20003800200 */
[----:B----4-:R-:W-:-:S04]  /*0740*/  DFMA R8, R6, R8, R10 ;  /* 0x000000080608722b */ /* 0x010fc8000000000a */
[----:B---3--:R-:W-:-:S04]  /*0750*/  DFMA R26, R20, R26, R14 ;  /* 0x0000001a141a722b */ /* 0x008fc8000000000e */
[----:B------:R-:W-:-:S04]  /*0760*/  DFMA R28, R20, R28, R8 ;  /* 0x0000001c141c722b */ /* 0x000fc80000000008 */
[----:B------:R-:W-:-:S08]  /*0770*/  DMUL R6, R26, R26 ;  /* 0x0000001a1a067228 */ /* 0x000fd00000000000 */
[----:B------:R-:W-:-:S06]  /*0780*/  DFMA R6, R28, R28, R6 ;  /* 0x0000001c1c06722b */ /* 0x000fcc0000000006 */
[----:B------:R-:W0:Y:S04]  /*0790*/  MUFU.RSQ64H R9, R7 ;  /* 0x0000000700097308 */ /* 0x000e280000001c00 */
[----:B------:R-:W-:-:S06]  /*07a0*/  VIADD R8, R7, 0xfcb00000 ;  /* 0xfcb0000007087836 */ /* 0x000fcc0000000000 */
[----:B0-----:R-:W-:-:S08]  /*07b0*/  DMUL R2, R8, R8 ;  /* 0x0000000808027228 */ /* 0x001fd00000000000 */
[----:B------:R-:W-:-:S08]  /*07c0*/  DFMA R2, R6, -R2, 1 ;  /* 0x3ff000000602742b */ /* 0x000fd00000000802 */
[----:B------:R-:W-:Y:S02]  /*07d0*/  DFMA R4, R2, R4, 0.5 ;  /* 0x3fe000000204742b */ /* 0x000fe40000000004 */
[----:B------:R-:W-:-:S08]  /*07e0*/  DMUL R2, R8, R2 ;  /* 0x0000000208027228 */ /* 0x000fd00000000000 */
[----:B------:R-:W-:Y:S01]  /*07f0*/  DFMA R10, R4, R2, R8 ;  /* 0x00000002040a722b */ /* 0x000fe20000000008 */
[----:B------:R-:W-:-:S07]  /*0800*/  ISETP.GE.U32.AND P0, PT, R8, 0x7ca00000, PT ;  /* 0x7ca000000800780c */ /* 0x000fce0003f06070 */
[----:B------:R-:W-:Y:S02]  /*0810*/  DMUL R12, R6, R10 ;  /* 0x0000000a060c7228 */ /* 0x000fe40000000000 */
[----:B------:R-:W-:Y:S02]  /*0820*/  VIADD R17, R11, 0xfff00000 ;  /* 0xfff000000b117836 */ /* 0x000fe40000000000 */
[----:B------:R-:W-:-:S04]  /*0830*/  IMAD.MOV.U32 R16, RZ, RZ, R10 ;  /* 0x000000ffff107224 */ /* 0x000fc800078e000a */
[----:B------:R-:W-:-:S08]  /*0840*/  DFMA R14, R12, -R12, R6 ;  /* 0x8000000c0c0e722b */ /* 0x000fd00000000006 */
[----:B------:R-:W-:Y:S01]  /*0850*/  DFMA R4, R14, R16, R12 ;  /* 0x000000100e04722b */ /* 0x000fe2000000000c */
[----:B------:R-:W-:Y:S10]  /*0860*/  @!P0 BRA `(.L_x_8) ;  /* 0x0000000000088947 */ /* 0x000ff40003800000 */
[----:B------:R-:W-:-:S07]  /*0870*/  MOV R2, 0x890 ;  /* 0x0000089000027802 */ /* 0x000fce0000000f00 */
[----:B------:R-:W-:Y:S05]  /*0880*/  CALL.REL.NOINC `($__internal_2_$__cuda_sm20_dsqrt_rn_f64_mediumpath_v1) ;  /* 0x0000000c00907944 */ /* 0x000fea0003c00000 */
.L_x_8:
[----:B------:R-:W-:Y:S05]  /*0890*/  BSYNC.RECONVERGENT B0 ;  /* 0x0000000000007941 */ /* 0x000fea0003800200 */
.L_x_7:
[----:B------:R-:W0:Y:S01]  /*08a0*/  MUFU.RCP64H R3, R27 ;  /* 0x0000001b00037308 */ /* 0x000e220000001800 */
[----:B------:R-:W-:Y:S01]  /*08b0*/  IMAD.MOV.U32 R2, RZ, RZ, 0x1 ;  /* 0x00000001ff027424 */ /* 0x000fe200078e00ff */
[----:B------:R-:W1:Y:S01]  /*08c0*/  LDC.64 R10, c[0x0][0x380] ;  /* 0x0000e000ff0a7b82 */ /* 0x000e620000000a00 */
[----:B------:R-:W-:Y:S01]  /*08d0*/  FSETP.GEU.AND P1, PT, |R29|, 6.5827683646048100446e-37, PT ;  /* 0x036000001d00780b */ /* 0x000fe20003f2e200 */
[----:B------:R-:W-:Y:S03]  /*08e0*/  BSSY.RECONVERGENT B0, `(.L_x_9) ;  /* 0x0000014000007945 */ /* 0x000fe60003800200 */
[----:B0-----:R-:W-:-:S08]  /*08f0*/  DFMA R6, -R26, R2, 1 ;  /* 0x3ff000001a06742b */ /* 0x001fd00000000102 */
[----:B------:R-:W-:Y:S01]  /*0900*/  DFMA R6, R6, R6, R6 ;  /* 0x000000060606722b */ /* 0x000fe20000000006 */
[----:B-1----:R-:W-:-:S05]  /*0910*/  IMAD.WIDE.U32 R10, R0, 0x8, R10 ;  /* 0x00000008000a7825 */ /* 0x002fca00078e000a */
[----:B------:R0:W-:Y:S02]  /*0920*/  STG.E.64 desc[UR4][R10.64], R4 ;  /* 0x000000040a007986 */ /* 0x0001e4000c101b04 */
[----:B------:R-:W-:-:S08]  /*0930*/  DFMA R6, R2, R6, R2 ;  /* 0x000000060206722b */ /* 0x000fd00000000002 */
[----:B------:R-:W-:-:S08]  /*0940*/  DFMA R2, -R26, R6, 1 ;  /* 0x3ff000001a02742b */ /* 0x000fd00000000106 */
[----:B------:R-:W-:-:S08]  /*0950*/  DFMA R2, R6, R2, R6 ;  /* 0x000000020602722b */ /* 0x000fd00000000006 */
[----:B------:R-:W-:-:S08]  /*0960*/  DMUL R6, R28, R2 ;  /* 0x000000021c067228 */ /* 0x000fd00000000000 */
[----:B------:R-:W-:-:S08]  /*0970*/  DFMA R8, -R26, R6, R28 ;  /* 0x000000061a08722b */ /* 0x000fd0000000011c */
[----:B------:R-:W-:-:S10]  /*0980*/  DFMA R2, R2, R8, R6 ;  /* 0x000000080202722b */ /* 0x000fd40000000006 */
[----:B------:R-:W-:-:S05]  /*0990*/  FFMA R6, RZ, R27, R3 ;  /* 0x0000001bff067223 */ /* 0x000fca0000000003 */
[----:B------:R-:W-:-:S13]  /*09a0*/  FSETP.GT.AND P0, PT, |R6|, 1.469367938527859385e-39, PT ;  /* 0x001000000600780b */ /* 0x000fda0003f04200 */
[----:B0-----:R-:W-:Y:S05]  /*09b0*/  @P0 BRA P1, `(.L_x_10) ;  /* 0x0000000000180947 */ /* 0x001fea0000800000 */
[----:B------:R-:W-:Y:S01]  /*09c0*/  IMAD.MOV.U32 R6, RZ, RZ, R28 ;  /* 0x000000ffff067224 */ /* 0x000fe200078e001c */
[----:B------:R-:W-:Y:S01]  /*09d0*/  MOV R7, R29 ;  /* 0x0000001d00077202 */ /* 0x000fe20000000f00 */
[----:B------:R-:W-:Y:S01]  /*09e0*/  IMAD.MOV.U32 R4, RZ, RZ, R26 ;  /* 0x000000ffff047224 */ /* 0x000fe200078e001a */
[----:B------:R-:W-:Y:S01]  /*09f0*/  MOV R10, 0xa20 ;  /* 0x00000a20000a7802 */ /* 0x000fe20000000f00 */
[----:B------:R-:W-:-:S07]  /*0a00*/  IMAD.MOV.U32 R5, RZ, RZ, R27 ;  /* 0x000000ffff057224 */ /* 0x000fce00078e001b */
[----:B------:R-:W-:Y:S05]  /*0a10*/  CALL.REL.NOINC `($__internal_1_$__cuda_sm20_div_rn_f64_full) ;  /* 0x0000000400b87944 */ /* 0x000fea0003c00000 */
.L_x_10:
[----:B------:R-:W-:Y:S05]  /*0a20*/  BSYNC.RECONVERGENT B0 ;  /* 0x0000000000007941 */ /* 0x000fea0003800200 */
.L_x_9:
[----:B------:R-:W-:Y:S01]  /*0a30*/  DSETP.GT.AND P0, PT, |R2|, 1, PT ;  /* 0x3ff000000200742a */ /* 0x000fe20003f04200 */
[----:B------:R-:W-:Y:S01]  /*0a40*/  BSSY.RECONVERGENT B0, `(.L_x_11) ;  /* 0x000000d000007945 */ /* 0x000fe20003800200 */
[----:B------:R-:W-:-:S10]  /*0a50*/  DADD R4, -RZ, |R2| ;  /* 0x00000000ff047229 */ /* 0x000fd40000000502 */
[----:B------:R-:W-:Y:S02]  /*0a60*/  IMAD.MOV.U32 R6, RZ, RZ, R4 ;  /* 0x000000ffff067224 */ /* 0x000fe400078e0004 */
[----:B------:R-:W-:Y:S01]  /*0a70*/  IMAD.MOV.U32 R7, RZ, RZ, R5 ;  /* 0x000000ffff077224 */ /* 0x000fe200078e0005 */
[----:B------:R-:W-:Y:S06]  /*0a80*/  @!P0 BRA `(.L_x_12) ;  /* 0x0000000000208947 */ /* 0x000fec0003800000 */
[----:B------:R-:W0:Y:S01]  /*0a90*/  MUFU.RCP64H R5, R5 ;  /* 0x0000000500057308 */ /* 0x000e220000001800 */
[----:B------:R-:W-:Y:S01]  /*0aa0*/  IMAD.MOV.U32 R4, RZ, RZ, RZ ;  /* 0x000000ffff047224 */ /* 0x000fe200078e00ff */
[----:B------:R-:W-:-:S05]  /*0ab0*/  DSETP.NEU.AND P1, PT, |R2|, +INF , PT ;  /* 0x7ff000000200742a */ /* 0x000fca0003f2d200 */
[----:B0-----:R-:W-:-:S08]  /*0ac0*/  DFMA R6, R4, -|R2|, 1 ;  /* 0x3ff000000406742b */ /* 0x001fd00000000c02 */
[----:B------:R-:W-:-:S08]  /*0ad0*/  DFMA R6, R6, R6, R6 ;  /* 0x000000060606722b */ /* 0x000fd00000000006 */
[----:B------:R-:W-:-:S10]  /*0ae0*/  DFMA R6, R4, R6, R4 ;  /* 0x000000060406722b */ /* 0x000fd40000000004 */
[----:B------:R-:W-:Y:S02]  /*0af0*/  FSEL R6, R6, RZ, P1 ;  /* 0x000000ff06067208 */ /* 0x000fe40000800000 */
[----:B------:R-:W-:-:S07]  /*0b00*/  FSEL R7, R7, RZ, P1 ;  /* 0x000000ff07077208 */ /* 0x000fce0000800000 */
.L_x_12:
[----:B------:R-:W-:Y:S05]  /*0b10*/  BSYNC.RECONVERGENT B0 ;  /* 0x0000000000007941 */ /* 0x000fea0003800200 */
.L_x_11:
[----:B------:R-:W-:Y:S01]  /*0b20*/  DMUL R4, R6, R6 ;  /* 0x0000000606047228 */ /* 0x000fe20000000000 */
[----:B------:R-:W-:Y:S01]  /*0b30*/  MOV R8, 0xdbb65b49 ;  /* 0xdbb65b4900087802 */ /* 0x000fe20000000f00 */
[----:B------:R-:W-:Y:S01]  /*0b40*/  IMAD.MOV.U32 R9, RZ, RZ, 0x3f2d3b63 ;  /* 0x3f2d3b63ff097424 */ /* 0x000fe200078e00ff */
[----:B------:R-:W-:Y:S01]  /*0b50*/  UMOV UR6, 0x2a25ff7e ;  /* 0x2a25ff7e00067882 */ /* 0x000fe20000000000 */
[----:B------:R-:W-:Y:S01]  /*0b60*/  UMOV UR7, 0x3ef53e1d ;  /* 0x3ef53e1d00077882 */ /* 0x000fe20000000000 */
[----:B------:R-:W0:Y:S01]  /*0b70*/  MUFU.RCP64H R13, 3.1415920257568359375 ;  /* 0x400921fb000d7908 */ /* 0x000e220000001800 */
[----:B------:R-:W-:Y:S01]  /*0b80*/  IMAD.MOV.U32 R12, RZ, RZ, 0x1 ;  /* 0x00000001ff0c7424 */ /* 0x000fe200078e00ff */
[----:B------:R-:W-:Y:S01]  /*0b90*/  BSSY.RECONVERGENT B0, `(.L_x_13) ;  /* 0x0000052000007945 */ /* 0x000fe20003800200 */
[----:B------:R-:W-:Y:S01]  /*0ba0*/  DFMA R8, R4, -UR6, R8 ;  /* 0x8000000604087c2b */ /* 0x000fe20008000008 */
[----:B------:R-:W-:Y:S01]  /*0bb0*/  UMOV UR6, 0x8dde082e ;  /* 0x8dde082e00067882 */ /* 0x000fe20000000000 */
[----:B------:R-:W-:-:S06]  /*0bc0*/  UMOV UR7, 0x3f531278 ;  /* 0x3f53127800077882 */ /* 0x000fcc0000000000 */
[----:B------:R-:W-:Y:S01]  /*0bd0*/  DFMA R8, R4, R8, -UR6 ;  /* 0x8000000604087e2b */ /* 0x000fe20008000008 */
[----:B------:R-:W-:Y:S01]  /*0be0*/  UMOV UR6, 0xc8249315 ;  /* 0xc824931500067882 */ /* 0x000fe20000000000 */
[----:B------:R-:W-:-:S06]  /*0bf0*/  UMOV UR7, 0x3f6f9690 ;  /* 0x3f6f969000077882 */ /* 0x000fcc0000000000 */
[----:B------:R-:W-:Y:S01]  /*0c00*/  DFMA R8, R4, R8, UR6 ;  /* 0x0000000604087e2b */ /* 0x000fe20008000008 */
        /* <DEDUP_REMOVED lines=46> */
[----:B------:R-:W-:Y:S01]  /*0ef0*/  IMAD.MOV.U32 R8, RZ, RZ, 0x54442d18 ;  /* 0x54442d18ff087424 */ /* 0x000fe200078e00ff */
[----:B------:R-:W-:Y:S01]  /*0f00*/  UMOV UR7, 0x3ff921fb ;  /* 0x3ff921fb00077882 */ /* 0x000fe20000000000 */
[----:B------:R-:W-:-:S04]  /*0f10*/  IMAD.MOV.U32 R9, RZ, RZ, 0x400921fb ;  /* 0x400921fbff097424 */ /* 0x000fc800078e00ff */
[----:B------:R-:W-:Y:S02]  /*0f20*/  DMUL R10, R4, R10 ;  /* 0x0000000a040a7228 */ /* 0x000fe40000000000 */
[----:B0-----:R-:W-:-:S06]  /*0f30*/  DFMA R4, R12, -R8, 1 ;  /* 0x3ff000000c04742b */ /* 0x001fcc0000000808 */
[----:B------:R-:W-:Y:S02]  /*0f40*/  DFMA R10, R10, R6, R6 ;  /* 0x000000060a0a722b */ /* 0x000fe40000000006 */
[----:B------:R-:W-:-:S06]  /*0f50*/  DFMA R6, R4, R4, R4 ;  /* 0x000000040406722b */ /* 0x000fcc0000000004 */
[----:B------:R-:W-:Y:S02]  /*0f60*/  DADD R4, -R10, UR6 ;  /* 0x000000060a047e29 */ /* 0x000fe40008000100 */
[----:B------:R-:W-:-:S08]  /*0f70*/  DFMA R6, R12, R6, R12 ;  /* 0x000000060c06722b */ /* 0x000fd0000000000c */
[----:B------:R-:W-:Y:S01]  /*0f80*/  FSEL R2, R5, R11, P0 ;  /* 0x0000000b05027208 */ /* 0x000fe20000000000 */
[----:B------:R-:W-:Y:S01]  /*0f90*/  DFMA R12, R6, -R8, 1 ;  /* 0x3ff00000060c742b */ /* 0x000fe20000000808 */
[----:B------:R-:W-:Y:S02]  /*0fa0*/  FSEL R4, R4, R10, P0 ;  /* 0x0000000a04047208 */ /* 0x000fe40000000000 */
[----:B------:R-:W-:-:S05]  /*0fb0*/  LOP3.LUT R5, R2, 0x80000000, R3, 0xb8, !PT ;  /* 0x8000000002057812 */ /* 0x000fca00078eb803 */
[----:B------:R-:W-:Y:S02]  /*0fc0*/  DFMA R12, R6, R12, R6 ;  /* 0x0000000c060c722b */ /* 0x000fe40000000006 */
[----:B------:R-:W-:-:S08]  /*0fd0*/  DMUL R4, R4, 180 ;  /* 0x4066800004047828 */ /* 0x000fd00000000000 */
[----:B------:R-:W-:Y:S02]  /*0fe0*/  DMUL R2, R4, R12 ;  /* 0x0000000c04027228 */ /* 0x000fe40000000000 */
[----:B------:R-:W-:-:S06]  /*0ff0*/  FSETP.GEU.AND P1, PT, |R5|, 6.5827683646048100446e-37, PT ;  /* 0x036000000500780b */ /* 0x000fcc0003f2e200 */
[----:B------:R-:W-:-:S08]  /*1000*/  DFMA R8, R2, -R8, R4 ;  /* 0x800000080208722b */ /* 0x000fd00000000004 */
[----:B------:R-:W-:-:S10]  /*1010*/  DFMA R2, R12, R8, R2 ;  /* 0x000000080c02722b */ /* 0x000fd40000000002 */
[----:B------:R-:W-:-:S05]  /*1020*/  FFMA R6, RZ, 2.1426990032196044922, R3 ;  /* 0x400921fbff067823 */ /* 0x000fca0000000003 */
[----:B------:R-:W-:-:S13]  /*1030*/  FSETP.GT.AND P0, PT, |R6|, 1.469367938527859385e-39, PT ;  /* 0x001000000600780b */ /* 0x000fda0003f04200 */
[----:B------:R-:W-:Y:S05]  /*1040*/  @P0 BRA P1, `(.L_x_14) ;  /* 0x0000000000180947 */ /* 0x000fea0000800000 */
[----:B------:R-:W-:Y:S01]  /*1050*/  IMAD.MOV.U32 R6, RZ, RZ, R4 ;  /* 0x000000ffff067224 */ /* 0x000fe200078e0004 */
[----:B------:R-:W-:Y:S01]  /*1060*/  MOV R7, R5 ;  /* 0x0000000500077202 */ /* 0x000fe20000000f00 */
[----:B------:R-:W-:Y:S01]  /*1070*/  IMAD.MOV.U32 R4, RZ, RZ, 0x54442d18 ;  /* 0x54442d18ff047424 */ /* 0x000fe200078e00ff */
[----:B------:R-:W-:Y:S01]  /*1080*/  MOV R10, 0x10b0 ;  /* 0x000010b0000a7802 */ /* 0x000fe20000000f00 */
[----:B------:R-:W-:-:S07]  /*1090*/  IMAD.MOV.U32 R5, RZ, RZ, 0x400921fb ;  /* 0x400921fbff057424 */ /* 0x000fce00078e00ff */
[----:B------:R-:W-:Y:S05]  /*10a0*/  CALL.REL.NOINC `($__internal_1_$__cuda_sm20_div_rn_f64_full) ;  /* 0x0000000000147944 */ /* 0x000fea0003c00000 */
.L_x_14:
[----:B------:R-:W-:Y:S05]  /*10b0*/  BSYNC.RECONVERGENT B0 ;  /* 0x0000000000007941 */ /* 0x000fea0003800200 */
.L_x_13:
[----:B------:R-:W0:Y:S02]  /*10c0*/  LDC.64 R4, c[0x0][0x388] ;  /* 0x0000e200ff047b82 */ /* 0x000e240000000a00 */
[----:B0-----:R-:W-:-:S05]  /*10d0*/  IMAD.WIDE.U32 R4, R0, 0x8, R4 ;  /* 0x0000000800047825 */ /* 0x001fca00078e0004 */
[----:B------:R-:W-:Y:S01]  /*10e0*/  STG.E.64 desc[UR4][R4.64], R2 ;  /* 0x0000000204007986 */ /* 0x000fe2000c101b04 */
[----:B------:R-:W-:Y:S05]  /*10f0*/  EXIT ;  /* 0x000000000000794d */ /* 0x000fea0003800000 */
        .weak           $__internal_1_$__cuda_sm20_div_rn_f64_full
        .type           $__internal_1_$__cuda_sm20_div_rn_f64_full,@function
        .size           $__internal_1_$__cuda_sm20_div_rn_f64_full,($__internal_2_$__cuda_sm20_dsqrt_rn_f64_mediumpath_v1 - $__internal_1_$__cuda_sm20_div_rn_f64_full)
$__internal_1_$__cuda_sm20_div_rn_f64_full:
[C---:B------:R-:W-:Y:S01]  /*1100*/  FSETP.GEU.AND P0, PT, |R5|.reuse, 1.469367938527859385e-39, PT ;  /* 0x001000000500780b */ /* 0x040fe20003f0e200 */
[----:B------:R-:W-:Y:S01]  /*1110*/  IMAD.MOV.U32 R16, RZ, RZ, 0x1 ;  /* 0x00000001ff107424 */ /* 0x000fe200078e00ff */
[----:B------:R-:W-:Y:S01]  /*1120*/  LOP3.LUT R2, R5, 0x800fffff, RZ, 0xc0, !PT ;  /* 0x800fffff05027812 */ /* 0x000fe200078ec0ff */
[----:B------:R-:W-:Y:S01]  /*1130*/  BSSY.RECONVERGENT B1, `(.L_x_15) ;  /* 0x0000055000017945 */ /* 0x000fe20003800200 */
[C---:B------:R-:W-:Y:S02]  /*1140*/  FSETP.GEU.AND P2, PT, |R7|.reuse, 1.469367938527859385e-39, PT ;  /* 0x001000000700780b */ /* 0x040fe40003f4e200 */
[----:B------:R-:W-:Y:S01]  /*1150*/  LOP3.LUT R3, R2, 0x3ff00000, RZ, 0xfc, !PT ;  /* 0x3ff0000002037812 */ /* 0x000fe200078efcff */
[----:B------:R-:W-:Y:S01]  /*1160*/  IMAD.MOV.U32 R2, RZ, RZ, R4 ;  /* 0x000000ffff027224 */ /* 0x000fe200078e0004 */
[----:B------:R-:W-:Y:S02]  /*1170*/  LOP3.LUT R11, R7, 0x7ff00000, RZ, 0xc0, !PT ;  /* 0x7ff00000070b7812 */ /* 0x000fe400078ec0ff */
[----:B------:R-:W-:-:S03]  /*1180*/  LOP3.LUT R14, R5, 0x7ff00000, RZ, 0xc0, !PT ;  /* 0x7ff00000050e7812 */ /* 0x000fc600078ec0ff */
[----:B------:R-:W-:Y:S01]  /*1190*/  @!P0 DMUL R2, R4, 8.98846567431157953865e+307 ;  /* 0x7fe0000004028828 */ /* 0x000fe20000000000 */
[----:B------:R-:W-:-:S03]  /*11a0*/  ISETP.GE.U32.AND P1, PT, R11, R14, PT ;  /* 0x0000000e0b00720c */ /* 0x000fc60003f26070 */
[----:B------:R-:W-:Y:S01]  /*11b0*/  @!P2 LOP3.LUT R12, R5, 0x7ff00000, RZ, 0xc0, !PT ;  /* 0x7ff00000050ca812 */ /* 0x000fe200078ec0ff */
[----:B------:R-:W-:Y:S01]  /*11c0*/  @!P2 IMAD.MOV.U32 R18, RZ, RZ, RZ ;  /* 0x000000ffff12a224 */ /* 0x000fe200078e00ff */
[----:B------:R-:W0:Y:S02]  /*11d0*/  MUFU.RCP64H R17, R3 ;  /* 0x0000000300117308 */ /* 0x000e240000001800 */
[----:B------:R-:W-:Y:S01]  /*11e0*/  @!P2 ISETP.GE.U32.AND P3, PT, R11, R12, PT ;  /* 0x0000000c0b00a20c */ /* 0x000fe20003f66070 */
[----:B------:R-:W-:-:S05]  /*11f0*/  IMAD.MOV.U32 R12, RZ, RZ, 0x1ca00000 ;  /* 0x1ca00000ff0c7424 */ /* 0x000fca00078e00ff */
[----:B------:R-:W-:-:S04]  /*1200*/  @!P2 SEL R13, R12, 0x63400000, !P3 ;  /* 0x634000000c0da807 */ /* 0x000fc80005800000 */
[----:B------:R-:W-:-:S04]  /*1210*/  @!P2 LOP3.LUT R13, R13, 0x80000000, R7, 0xf8, !PT ;  /* 0x800000000d0da812 */ /* 0x000fc800078ef807 */
[----:B------:R-:W-:Y:S01]  /*1220*/  @!P2 LOP3.LUT R19, R13, 0x100000, RZ, 0xfc, !PT ;  /* 0x001000000d13a812 */ /* 0x000fe200078efcff */
[----:B0-----:R-:W-:-:S08]  /*1230*/  DFMA R8, R16, -R2, 1 ;  /* 0x3ff000001008742b */ /* 0x001fd00000000802 */
[----:B------:R-:W-:-:S08]  /*1240*/  DFMA R8, R8, R8, R8 ;  /* 0x000000080808722b */ /* 0x000fd00000000008 */
[----:B------:R-:W-:Y:S01]  /*1250*/  DFMA R16, R16, R8, R16 ;  /* 0x000000081010722b */ /* 0x000fe20000000010 */
[----:B------:R-:W-:Y:S02]  /*1260*/  SEL R9, R12, 0x63400000, !P1 ;  /* 0x634000000c097807 */ /* 0x000fe40004800000 */
[----:B------:R-:W-:Y:S02]  /*1270*/  MOV R8, R6 ;  /* 0x0000000600087202 */ /* 0x000fe40000000f00 */
[----:B------:R-:W-:-:S03]  /*1280*/  LOP3.LUT R9, R9, 0x800fffff, R7, 0xf8, !PT ;  /* 0x800fffff09097812 */ /* 0x000fc600078ef807 */
[----:B------:R-:W-:-:S03]  /*1290*/  DFMA R20, R16, -R2, 1 ;  /* 0x3ff000001014742b */ /* 0x000fc60000000802 */
[----:B------:R-:W-:-:S05]  /*12a0*/  @!P2 DFMA R8, R8, 2, -R18 ;  /* 0x400000000808a82b */ /* 0x000fca0000000812 */
[----:B------:R-:W-:Y:S01]  /*12b0*/  DFMA R16, R16, R20, R16 ;  /* 0x000000141010722b */ /* 0x000fe20000000010 */
[----:B------:R-:W-:Y:S02]  /*12c0*/  IMAD.MOV.U32 R21, RZ, RZ, R11 ;  /* 0x000000ffff157224 */ /* 0x000fe400078e000b */
[----:B------:R-:W-:Y:S01]  /*12d0*/  IMAD.MOV.U32 R20, RZ, RZ, R14 ;  /* 0x000000ffff147224 */ /* 0x000fe200078e000e */
[----:B------:R-:W-:Y:S02]  /*12e0*/  @!P0 LOP3.LUT R20, R3, 0x7ff00000, RZ, 0xc0, !PT ;  /* 0x7ff0000003148812 */ /* 0x000fe400078ec0ff */
[----:B------:R-:W-:Y:S02]  /*12f0*/  @!P2 LOP3.LUT R21, R9, 0x7ff00000, RZ, 0xc0, !PT ;  /* 0x7ff000000915a812 */ /* 0x000fe400078ec0ff */
[----:B------:R-:W-:Y:S01]  /*1300*/  DMUL R18, R16, R8 ;  /* 0x0000000810127228 */ /* 0x000fe20000000000 */
[----:B------:R-:W-:Y:S02]  /*1310*/  VIADD R22, R20, 0xffffffff ;  /* 0xffffffff14167836 */ /* 0x000fe40000000000 */
[----:B------:R-:W-:-:S05]  /*1320*/  VIADD R13, R21, 0xffffffff ;  /* 0xffffffff150d7836 */ /* 0x000fca0000000000 */
[----:B------:R-:W-:Y:S01]  /*1330*/  DFMA R14, R18, -R2, R8 ;  /* 0x80000002120e722b */ /* 0x000fe20000000008 */
[----:B------:R-:W-:-:S04]  /*1340*/  ISETP.GT.U32.AND P0, PT, R13, 0x7feffffe, PT ;  /* 0x7feffffe0d00780c */ /* 0x000fc80003f04070 */
[----:B------:R-:W-:-:S03]  /*1350*/  ISETP.GT.U32.OR P0, PT, R22, 0x7feffffe, P0 ;  /* 0x7feffffe1600780c */ /* 0x000fc60000704470 */
[----:B------:R-:W-:-:S10]  /*1360*/  DFMA R14, R16, R14, R18 ;  /* 0x0000000e100e722b */ /* 0x000fd40000000012 */
[----:B------:R-:W-:Y:S05]  /*1370*/  @P0 BRA `(.L_x_16) ;  /* 0x00000000006c0947 */ /* 0x000fea0003800000 */
[----:B------:R-:W-:-:S04]  /*1380*/  LOP3.LUT R16, R5, 0x7ff00000, RZ, 0xc0, !PT ;  /* 0x7ff0000005107812 */ /* 0x000fc800078ec0ff */
[CC--:B------:R-:W-:Y:S02]  /*1390*/  VIADDMNMX R6, R11.reuse, -R16.reuse, 0xb9600000, !PT ;  /* 0xb96000000b067446 */ /* 0x0c0fe40007800910 */
[----:B------:R-:W-:Y:S02]  /*13a0*/  ISETP.GE.U32.AND P0, PT, R11, R16, PT ;  /* 0x000000100b00720c */ /* 0x000fe40003f06070 */
[----:B------:R-:W-:Y:S02]  /*13b0*/  VIMNMX R6, PT, PT, R6, 0x46a00000, PT ;  /* 0x46a0000006067848 */ /* 0x000fe40003fe0100 */
[----:B------:R-:W-:-:S04]  /*13c0*/  SEL R11, R12, 0x63400000, !P0 ;  /* 0x634000000c0b7807 */ /* 0x000fc80004000000 */
[----:B------:R-:W-:Y:S01]  /*13d0*/  IADD3 R11, PT, PT, -R11, R6, RZ ;  /* 0x000000060b0b7210 */ /* 0x000fe20007ffe1ff */
[----:B------:R-:W-:-:S04]  /*13e0*/  IMAD.MOV.U32 R6, RZ, RZ, RZ ;  /* 0x000000ffff067224 */ /* 0x000fc800078e00ff */
[----:B------:R-:W-:-:S06]  /*13f0*/  VIADD R7, R11, 0x7fe00000 ;  /* 0x7fe000000b077836 */ /* 0x000fcc0000000000 */
[----:B------:R-:W-:-:S10]  /*1400*/  DMUL R12, R14, R6 ;  /* 0x000000060e0c7228 */ /* 0x000fd40000000000 */
[----:B------:R-:W-:-:S13]  /*1410*/  FSETP.GTU.AND P0, PT, |R13|, 1.469367938527859385e-39, PT ;  /* 0x001000000d00780b */ /* 0x000fda0003f0c200 */
[----:B------:R-:W-:Y:S05]  /*1420*/  @P0 BRA `(.L_x_17) ;  /* 0x0000000000940947 */ /* 0x000fea0003800000 */
[----:B------:R-:W-:Y:S01]  /*1430*/  DFMA R2, R14, -R2, R8 ;  /* 0x800000020e02722b */ /* 0x000fe20000000008 */
[----:B------:R-:W-:-:S09]  /*1440*/  IMAD.MOV.U32 R6, RZ, RZ, RZ ;  /* 0x000000ffff067224 */ /* 0x000fd200078e00ff */
[C---:B------:R-:W-:Y:S02]  /*1450*/  FSETP.NEU.AND P0, PT, R3.reuse, RZ, PT ;  /* 0x000000ff0300720b */ /* 0x040fe40003f0d000 */
[----:B------:R-:W-:-:S04]  /*1460*/  LOP3.LUT R5, R3, 0x80000000, R5, 0x48, !PT ;  /* 0x8000000003057812 */ /* 0x000fc800078e4805 */
[----:B------:R-:W-:-:S07]  /*1470*/  LOP3.LUT R7, R5, R7, RZ, 0xfc, !PT ;  /* 0x0000000705077212 */ /* 0x000fce00078efcff */
[----:B------:R-:W-:Y:S05]  /*1480*/  @!P0 BRA `(.L_x_17) ;  /* 0x00000000007c8947 */ /* 0x000fea0003800000 */
[----:B------:R-:W-:Y:S01]  /*1490*/  IMAD.MOV R3, RZ, RZ, -R11 ;  /* 0x000000ffff037224 */ /* 0x000fe200078e0a0b */
[----:B------:R-:W-:Y:S01]  /*14a0*/  DMUL.RP R6, R14, R6 ;  /* 0x000000060e067228 */ /* 0x000fe20000008000 */
[----:B------:R-:W-:-:S06]  /*14b0*/  IMAD.MOV.U32 R2, RZ, RZ, RZ ;  /* 0x000000ffff027224 */ /* 0x000fcc00078e00ff */
[----:B------:R-:W-:-:S03]  /*14c0*/  DFMA R2, R12, -R2, R14 ;  /* 0x800000020c02722b */ /* 0x000fc6000000000e */
[----:B------:R-:W-:-:S03]  /*14d0*/  LOP3.LUT R5, R7, R5, RZ, 0x3c, !PT ;  /* 0x0000000507057212 */ /* 0x000fc600078e3cff */
[----:B------:R-:W-:-:S04]  /*14e0*/  IADD3 R2, PT, PT, -R11, -0x43300000, RZ ;  /* 0xbcd000000b027810 */ /* 0x000fc80007ffe1ff */
[----:B------:R-:W-:-:S04]  /*14f0*/  FSETP.NEU.AND P0, PT, |R3|, R2, PT ;  /* 0x000000020300720b */ /* 0x000fc80003f0d200 */
[----:B------:R-:W-:Y:S02]  /*1500*/  FSEL R12, R6, R12, !P0 ;  /* 0x0000000c060c7208 */ /* 0x000fe40004000000 */
[----:B------:R-:W-:Y:S01]  /*1510*/  FSEL R13, R5, R13, !P0 ;  /* 0x0000000d050d7208 */ /* 0x000fe20004000000 */
[----:B------:R-:W-:Y:S06]  /*1520*/  BRA `(.L_x_17) ;  /* 0x0000000000547947 */ /* 0x000fec0003800000 */
.L_x_16:
[----:B------:R-:W-:-:S14]  /*1530*/  DSETP.NAN.AND P0, PT, R6, R6, PT ;  /* 0x000000060600722a */ /* 0x000fdc0003f08000 */
[----:B------:R-:W-:Y:S05]  /*1540*/  @P0 BRA `(.L_x_18) ;  /* 0x0000000000440947 */ /* 0x000fea0003800000 */
[----:B------:R-:W-:-:S14]  /*1550*/  DSETP.NAN.AND P0, PT, R4, R4, PT ;  /* 0x000000040400722a */ /* 0x000fdc0003f08000 */
[----:B------:R-:W-:Y:S05]  /*1560*/  @P0 BRA `(.L_x_19) ;  /* 0x0000000000300947 */ /* 0x000fea0003800000 */
[----:B------:R-:W-:Y:S01]  /*1570*/  ISETP.NE.AND P0, PT, R21, R20, PT ;  /* 0x000000141500720c */ /* 0x000fe20003f05270 */
[----:B------:R-:W-:Y:S01]  /*1580*/  IMAD.MOV.U32 R13, RZ, RZ, -0x80000 ;  /* 0xfff80000ff0d7424 */ /* 0x000fe200078e00ff */
[----:B------:R-:W-:-:S11]  /*1590*/  MOV R12, 0x0 ;  /* 0x00000000000c7802 */ /* 0x000fd60000000f00 */
[----:B------:R-:W-:Y:S05]  /*15a0*/  @!P0 BRA `(.L_x_17) ;  /* 0x0000000000348947 */ /* 0x000fea0003800000 */
[----:B------:R-:W-:Y:S02]  /*15b0*/  ISETP.NE.AND P0, PT, R21, 0x7ff00000, PT ;  /* 0x7ff000001500780c */ /* 0x000fe40003f05270 */
[----:B------:R-:W-:Y:S02]  /*15c0*/  LOP3.LUT R13, R7, 0x80000000, R5, 0x48, !PT ;  /* 0x80000000070d7812 */ /* 0x000fe400078e4805 */
[----:B------:R-:W-:-:S13]  /*15d0*/  ISETP.EQ.OR P0, PT, R20, RZ, !P0 ;  /* 0x000000ff1400720c */ /* 0x000fda0004702670 */
[----:B------:R-:W-:Y:S01]  /*15e0*/  @P0 LOP3.LUT R2, R13, 0x7ff00000, RZ, 0xfc, !PT ;  /* 0x7ff000000d020812 */ /* 0x000fe200078efcff */
[----:B------:R-:W-:Y:S02]  /*15f0*/  @!P0 IMAD.MOV.U32 R12, RZ, RZ, RZ ;  /* 0x000000ffff0c8224 */ /* 0x000fe400078e00ff */
[----:B------:R-:W-:Y:S02]  /*1600*/  @P0 IMAD.MOV.U32 R12, RZ, RZ, RZ ;  /* 0x000000ffff0c0224 */ /* 0x000fe400078e00ff */
[----:B------:R-:W-:Y:S01]  /*1610*/  @P0 IMAD.MOV.U32 R13, RZ, RZ, R2 ;  /* 0x000000ffff0d0224 */ /* 0x000fe200078e0002 */
[----:B------:R-:W-:Y:S06]  /*1620*/  BRA `(.L_x_17) ;  /* 0x0000000000147947 */ /* 0x000fec0003800000 */
.L_x_19:
[----:B------:R-:W-:Y:S01]  /*1630*/  LOP3.LUT R13, R5, 0x80000, RZ, 0xfc, !PT ;  /* 0x00080000050d7812 */ /* 0x000fe200078efcff */
[----:B------:R-:W-:Y:S01]  /*1640*/  IMAD.MOV.U32 R12, RZ, RZ, R4 ;  /* 0x000000ffff0c7224 */ /* 0x000fe200078e0004 */
[----:B------:R-:W-:Y:S06]  /*1650*/  BRA `(.L_x_17) ;  /* 0x0000000000087947 */ /* 0x000fec0003800000 */
.L_x_18:
[----:B------:R-:W-:Y:S02]  /*1660*/  LOP3.LUT R13, R7, 0x80000, RZ, 0xfc, !PT ;  /* 0x00080000070d7812 */ /* 0x000fe400078efcff */
[----:B------:R-:W-:-:S07]  /*1670*/  MOV R12, R6 ;  /* 0x00000006000c7202 */ /* 0x000fce0000000f00 */
.L_x_17:
[----:B------:R-:W-:Y:S05]  /*1680*/  BSYNC.RECONVERGENT B1 ;  /* 0x0000000000017941 */ /* 0x000fea0003800200 */
.L_x_15:
[----:B------:R-:W-:Y:S02]  /*1690*/  IMAD.MOV.U32 R11, RZ, RZ, 0x0 ;  /* 0x00000000ff0b7424 */ /* 0x000fe400078e00ff */
[----:B------:R-:W-:Y:S02]  /*16a0*/  IMAD.MOV.U32 R2, RZ, RZ, R12 ;  /* 0x000000ffff027224 */ /* 0x000fe400078e000c */
[----:B------:R-:W-:Y:S01]  /*16b0*/  IMAD.MOV.U32 R3, RZ, RZ, R13 ;  /* 0x000000ffff037224 */ /* 0x000fe200078e000d */
[----:B------:R-:W-:Y:S06]  /*16c0*/  RET.REL.NODEC R10 `(_Z11SobelKernelPdS_S_jj) ;  /* 0xffffffe80a4c7950 */ /* 0x000fec0003c3ffff */
        .weak           $__internal_2_$__cuda_sm20_dsqrt_rn_f64_mediumpath_v1
        .type           $__internal_2_$__cuda_sm20_dsqrt_rn_f64_mediumpath_v1,@function
        .size           $__internal_2_$__cuda_sm20_dsqrt_rn_f64_mediumpath_v1,(.L_x_41 - $__internal_2_$__cuda_sm20_dsqrt_rn_f64_mediumpath_v1)
$__internal_2_$__cuda_sm20_dsqrt_rn_f64_mediumpath_v1:
[----:B------:R-:W-:Y:S01]  /*16d0*/  ISETP.GE.U32.AND P0, PT, R8, -0x3400000, PT ;  /* 0xfcc000000800780c */ /* 0x000fe20003f06070 */
[----:B------:R-:W-:Y:S01]  /*16e0*/  BSSY.RECONVERGENT B1, `(.L_x_20) ;  /* 0x0000024000017945 */ /* 0x000fe20003800200 */
[----:B------:R-:W-:-:S11]  /*16f0*/  IMAD.MOV.U32 R11, RZ, RZ, R17 ;  /* 0x000000ffff0b7224 */ /* 0x000fd600078e0011 */
[----:B------:R-:W-:Y:S05]  /*1700*/  @!P0 BRA `(.L_x_21) ;  /* 0x0000000000208947 */ /* 0x000fea0003800000 */
[----:B------:R-:W-:-:S10]  /*1710*/  DFMA.RM R10, R14, R10, R12 ;  /* 0x0000000a0e0a722b */ /* 0x000fd4000000400c */
[----:B------:R-:W-:-:S04]  /*1720*/  IADD3 R4, P0, PT, R10, 0x1, RZ ;  /* 0x000000010a047810 */ /* 0x000fc80007f1e0ff */
[----:B------:R-:W-:-:S06]  /*1730*/  IADD3.X R5, PT, PT, RZ, R11, RZ, P0, !PT ;  /* 0x0000000bff057210 */ /* 0x000fcc00007fe4ff */
[----:B------:R-:W-:-:S08]  /*1740*/  DFMA.RP R6, -R10, R4, R6 ;  /* 0x000000040a06722b */ /* 0x000fd00000008106 */
[----:B------:R-:W-:-:S06]  /*1750*/  DSETP.GT.AND P0, PT, R6, RZ, PT ;  /* 0x000000ff0600722a */ /* 0x000fcc0003f04000 */
[----:B------:R-:W-:Y:S02]  /*1760*/  FSEL R4, R4, R10, P0 ;  /* 0x0000000a04047208 */ /* 0x000fe40000000000 */
[----:B------:R-:W-:Y:S01]  /*1770*/  FSEL R5, R5, R11, P0 ;  /* 0x0000000b05057208 */ /* 0x000fe20000000000 */
[----:B------:R-:W-:Y:S06]  /*1780*/  BRA `(.L_x_22) ;  /* 0x0000000000647947 */ /* 0x000fec0003800000 */
.L_x_21:
[----:B------:R-:W-:-:S14]  /*1790*/  DSETP.NE.AND P0, PT, R6, RZ, PT ;  /* 0x000000ff0600722a */ /* 0x000fdc0003f05000 */
[----:B------:R-:W-:Y:S05]  /*17a0*/  @!P0 BRA `(.L_x_23) ;  /* 0x0000000000588947 */ /* 0x000fea0003800000 */
[----:B------:R-:W-:-:S13]  /*17b0*/  ISETP.GE.AND P0, PT, R7, RZ, PT ;  /* 0x000000ff0700720c */ /* 0x000fda0003f06270 */
[----:B------:R-:W-:Y:S02]  /*17c0*/  @!P0 IMAD.MOV.U32 R4, RZ, RZ, 0x0 ;  /* 0x00000000ff048424 */ /* 0x000fe400078e00ff */
[----:B------:R-:W-:Y:S01]  /*17d0*/  @!P0 IMAD.MOV.U32 R5, RZ, RZ, -0x80000 ;  /* 0xfff80000ff058424 */ /* 0x000fe200078e00ff */
[----:B------:R-:W-:Y:S06]  /*17e0*/  @!P0 BRA `(.L_x_22) ;  /* 0x00000000004c8947 */ /* 0x000fec0003800000 */
[----:B------:R-:W-:-:S13]  /*17f0*/  ISETP.GT.AND P0, PT, R7, 0x7fefffff, PT ;  /* 0x7fefffff0700780c */ /* 0x000fda0003f04270 */
[----:B------:R-:W-:Y:S05]  /*1800*/  @P0 BRA `(.L_x_23) ;  /* 0x0000000000400947 */ /* 0x000fea0003800000 */
[----:B------:R-:W-:Y:S01]  /*1810*/  DMUL R6, R6, 8.11296384146066816958e+31 ;  /* 0x4690000006067828 */ /* 0x000fe20000000000 */
[----:B------:R-:W-:Y:S01]  /*1820*/  IMAD.MOV.U32 R4, RZ, RZ, RZ ;  /* 0x000000ffff047224 */ /* 0x000fe200078e00ff */
[----:B------:R-:W-:Y:S01]  /*1830*/  MOV R11, 0x3fd80000 ;  /* 0x3fd80000000b7802 */ /* 0x000fe20000000f00 */
[----:B------:R-:W-:-:S03]  /*1840*/  IMAD.MOV.U32 R10, RZ, RZ, 0x0 ;  /* 0x00000000ff0a7424 */ /* 0x000fc600078e00ff */
[----:B------:R-:W0:Y:S02]  /*1850*/  MUFU.RSQ64H R5, R7 ;  /* 0x0000000700057308 */ /* 0x000e240000001c00 */
[----:B0-----:R-:W-:-:S08]  /*1860*/  DMUL R8, R4, R4 ;  /* 0x0000000404087228 */ /* 0x001fd00000000000 */
[----:B------:R-:W-:-:S08]  /*1870*/  DFMA R8, R6, -R8, 1 ;  /* 0x3ff000000608742b */ /* 0x000fd00000000808 */
[----:B------:R-:W-:Y:S02]  /*1880*/  DFMA R10, R8, R10, 0.5 ;  /* 0x3fe00000080a742b */ /* 0x000fe4000000000a */
[----:B------:R-:W-:-:S08]  /*1890*/  DMUL R8, R4, R8 ;  /* 0x0000000804087228 */ /* 0x000fd00000000000 */
[----:B------:R-:W-:-:S08]  /*18a0*/  DFMA R8, R10, R8, R4 ;  /* 0x000000080a08722b */ /* 0x000fd00000000004 */
[----:B------:R-:W-:Y:S02]  /*18b0*/  DMUL R4, R6, R8 ;  /* 0x0000000806047228 */ /* 0x000fe40000000000 */
[----:B------:R-:W-:-:S06]  /*18c0*/  VIADD R9, R9, 0xfff00000 ;  /* 0xfff0000009097836 */ /* 0x000fcc0000000000 */
[----:B------:R-:W-:-:S08]  /*18d0*/  DFMA R10, R4, -R4, R6 ;  /* 0x80000004040a722b */ /* 0x000fd00000000006 */
[----:B------:R-:W-:-:S10]  /*18e0*/  DFMA R4, R8, R10, R4 ;  /* 0x0000000a0804722b */ /* 0x000fd40000000004 */
[----:B------:R-:W-:Y:S01]  /*18f0*/  VIADD R5, R5, 0xfcb00000 ;  /* 0xfcb0000005057836 */ /* 0x000fe20000000000 */
[----:B------:R-:W-:Y:S06]  /*1900*/  BRA `(.L_x_22) ;  /* 0x0000000000047947 */ /* 0x000fec0003800000 */
.L_x_23:
[----:B------:R-:W-:-:S11]  /*1910*/  DADD R4, R6, R6 ;  /* 0x0000000006047229 */ /* 0x000fd60000000006 */
.L_x_22:
[----:B------:R-:W-:Y:S05]  /*1920*/  BSYNC.RECONVERGENT B1 ;  /* 0x0000000000017941 */ /* 0x000fea0003800200 */
.L_x_20:
[----:B------:R-:W-:-:S04]  /*1930*/  IMAD.MOV.U32 R3, RZ, RZ, 0x0 ;  /* 0x00000000ff037424 */ /* 0x000fc800078e00ff */
[----:B------:R-:W-:Y:S05]  /*1940*/  RET.REL.NODEC R2 `(_Z11SobelKernelPdS_S_jj) ;  /* 0xffffffe402ac7950 */ /* 0x000fea0003c3ffff */
.L_x_24:
        /* <DEDUP_REMOVED lines=11> */
.L_x_41:


//--------------------- .text._Z11GaussKernelPdS_jj --------------------------
	.section	.text._Z11GaussKernelPdS_jj,"ax",@progbits
	.align	128
        .global         _Z11GaussKernelPdS_jj
        .type           _Z11GaussKernelPdS_jj,@function
        .size           _Z11GaussKernelPdS_jj,(.L_x_42 - _Z11GaussKernelPdS_jj)
        .other          _Z11GaussKernelPdS_jj,@"STO_CUDA_ENTRY STV_DEFAULT"
_Z11GaussKernelPdS_jj:
.text._Z11GaussKernelPdS_jj:
[----:B------:R-:W-:Y:S08]  /*0000*/  LDC R1, c[0x0][0x37c] ;  /* 0x0000df00ff017b82 */ /* 0x000ff00000000800 */
[----:B------:R-:W0:Y:S08]  /*0010*/  LDC R9, c[0x0][0x360] ;  /* 0x0000d800ff097b82 */ /* 0x000e300000000800 */
[----:B------:R-:W1:Y:S08]  /*0020*/  LDC R16, c[0x0][0x390] ;  /* 0x0000e400ff107b82 */ /* 0x000e700000000800 */
[----:B------:R-:W2:Y:S01]  /*0030*/  S2UR UR4, SR_CTAID.X ;  /* 0x00000000000479c3 */ /* 0x000ea20000002500 */
[----:B0-----:R-:W0:Y:S01]  /*0040*/  I2F.U32.RP R4, R9 ;  /* 0x0000000900047306 */ /* 0x001e220000209000 */
[----:B------:R-:W-:-:S07]  /*0050*/  ISETP.NE.U32.AND P2, PT, R9, RZ, PT ;  /* 0x000000ff0900720c */ /* 0x000fce0003f45070 */
[----:B0-----:R-:W0:Y:S02]  /*0060*/  MUFU.RCP R4, R4 ;  /* 0x0000000400047308 */ /* 0x001e240000001000 */
[----:B0-----:R-:W-:-:S06]  /*0070*/  VIADD R2, R4, 0xffffffe ;  /* 0x0ffffffe04027836 */ /* 0x001fcc0000000000 */
[----:B------:R0:W3:Y:S02]  /*0080*/  F2I.FTZ.U32.TRUNC.NTZ R3, R2 ;  /* 0x0000000200037305 */ /* 0x0000e4000021f000 */
[----:B0-----:R-:W-:Y:S02]  /*0090*/  IMAD.MOV.U32 R2, RZ, RZ, RZ ;  /* 0x000000ffff027224 */ /* 0x001fe400078e00ff */
[----:B---3--:R-:W-:-:S04]  /*00a0*/  IMAD.MOV R0, RZ, RZ, -R3 ;  /* 0x000000ffff007224 */ /* 0x008fc800078e0a03 */
[----:B------:R-:W-:Y:S01]  /*00b0*/  IMAD R5, R0, R9, RZ ;  /* 0x0000000900057224 */ /* 0x000fe200078e02ff */
[----:B-1----:R-:W-:-:S03]  /*00c0*/  IADD3 R0, PT, PT, R9, -0x1, R16 ;  /* 0xffffffff09007810 */ /* 0x002fc60007ffe010 */
[----:B------:R-:W-:-:S06]  /*00d0*/  IMAD.HI.U32 R3, R3, R5, R2 ;  /* 0x0000000503037227 */ /* 0x000fcc00078e0002 */
[----:B------:R-:W-:-:S05]  /*00e0*/  IMAD.HI.U32 R5, R3, R0, RZ ;  /* 0x0000000003057227 */ /* 0x000fca00078e00ff */
[----:B------:R-:W-:-:S05]  /*00f0*/  IADD3 R3, PT, PT, -R5, RZ, RZ ;  /* 0x000000ff05037210 */ /* 0x000fca0007ffe1ff */
[----:B------:R-:W-:-:S05]  /*0100*/  IMAD R0, R9, R3, R0 ;  /* 0x0000000309007224 */ /* 0x000fca00078e0200 */
[----:B------:R-:W-:-:S13]  /*0110*/  ISETP.GE.U32.AND P0, PT, R0, R9, PT ;  /* 0x000000090000720c */ /* 0x000fda0003f06070 */
[----:B------:R-:W-:Y:S02]  /*0120*/  @P0 IMAD.IADD R0, R0, 0x1, -R9 ;  /* 0x0000000100000824 */ /* 0x000fe400078e0a09 */
[----:B------:R-:W-:-:S03]  /*0130*/  @P0 VIADD R5, R5, 0x1 ;  /* 0x0000000105050836 */ /* 0x000fc60000000000 */
[----:B------:R-:W-:-:S13]  /*0140*/  ISETP.GE.U32.AND P1, PT, R0, R9, PT ;  /* 0x000000090000720c */ /* 0x000fda0003f26070 */
[----:B------:R-:W-:Y:S01]  /*0150*/  @P1 VIADD R5, R5, 0x1 ;  /* 0x0000000105051836 */ /* 0x000fe20000000000 */
[----:B------:R-:W-:-:S04]  /*0160*/  @!P2 LOP3.LUT R5, RZ, R9, RZ, 0x33, !PT ;  /* 0x00000009ff05a212 */ /* 0x000fc800078e33ff */
[----:B------:R-:W0:Y:S01]  /*0170*/  I2F.U32.RP R0, R5 ;  /* 0x0000000500007306 */ /* 0x000e220000209000 */
[----:B------:R-:W-:-:S07]  /*0180*/  ISETP.NE.U32.AND P2, PT, R5, RZ, PT ;  /* 0x000000ff0500720c */ /* 0x000fce0003f45070 */
[----:B0-----:R-:W0:Y:S02]  /*0190*/  MUFU.RCP R0, R0 ;  /* 0x0000000000007308 */ /* 0x001e240000001000 */
[----:B0-----:R-:W-:Y:S02]  /*01a0*/  IADD3 R2, PT, PT, R0, 0xffffffe, RZ ;  /* 0x0ffffffe00027810 */ /* 0x001fe40007ffe0ff */
[----:B------:R-:W0:Y:S04]  /*01b0*/  S2R R0, SR_TID.X ;  /* 0x0000000000007919 */ /* 0x000e280000002100 */
[----:B------:R1:W3:Y:S02]  /*01c0*/  F2I.FTZ.U32.TRUNC.NTZ R3, R2 ;  /* 0x0000000200037305 */ /* 0x0002e4000021f000 */
[----:B-1----:R-:W-:-:S02]  /*01d0*/  IMAD.MOV.U32 R2, RZ, RZ, RZ ;  /* 0x000000ffff027224 */ /* 0x002fc400078e00ff */
[----:B---3--:R-:W-:-:S04]  /*01e0*/  IMAD R4, R5, R3, RZ ;  /* 0x0000000305047224 */ /* 0x008fc800078e02ff */
[----:B------:R-:W-:-:S04]  /*01f0*/  IMAD.MOV R7, RZ, RZ, -R4 ;  /* 0x000000ffff077224 */ /* 0x000fc800078e0a04 */
[----:B------:R-:W-:-:S06]  /*0200*/  IMAD.HI.U32 R3, R3, R7, R2 ;  /* 0x0000000703037227 */ /* 0x000fcc00078e0002 */
[----:B--2---:R-:W-:-:S04]  /*0210*/  IMAD.HI.U32 R7, R3, UR4, RZ ;  /* 0x0000000403077c27 */ /* 0x004fc8000f8e00ff */
[----:B------:R-:W-:-:S04]  /*0220*/  IMAD.MOV R4, RZ, RZ, -R7 ;  /* 0x000000ffff047224 */ /* 0x000fc800078e0a07 */
[----:B------:R-:W-:-:S05]  /*0230*/  IMAD R4, R5, R4, UR4 ;  /* 0x0000000405047e24 */ /* 0x000fca000f8e0204 */
[----:B------:R-:W-:-:S13]  /*0240*/  ISETP.GE.U32.AND P0, PT, R4, R5, PT ;  /* 0x000000050400720c */ /* 0x000fda0003f06070 */
[----:B------:R-:W-:Y:S01]  /*0250*/  @P0 IADD3 R4, PT, PT, -R5, R4, RZ ;  /* 0x0000000405040210 */ /* 0x000fe20007ffe1ff */
[----:B------:R-:W-:-:S03]  /*0260*/  @P0 VIADD R7, R7, 0x1 ;  /* 0x0000000107070836 */ /* 0x000fc60000000000 */
[----:B------:R-:W-:-:S13]  /*0270*/  ISETP.GE.U32.AND P1, PT, R4, R5, PT ;  /* 0x000000050400720c */ /* 0x000fda0003f26070 */
[----:B------:R-:W-:Y:S01]  /*0280*/  @P1 VIADD R7, R7, 0x1 ;  /* 0x0000000107071836 */ /* 0x000fe20000000000 */
[----:B------:R-:W-:-:S05]  /*0290*/  @!P2 LOP3.LUT R7, RZ, R5, RZ, 0x33, !PT ;  /* 0x00000005ff07a212 */ /* 0x000fca00078e33ff */
[----:B------:R-:W-:-:S04]  /*02a0*/  IMAD.MOV R2, RZ, RZ, -R7 ;  /* 0x000000ffff027224 */ /* 0x000fc800078e0a07 */
[----:B------:R-:W-:-:S04]  /*02b0*/  IMAD R5, R5, R2, UR4 ;  /* 0x0000000405057e24 */ /* 0x000fc8000f8e0202 */
[----:B0-----:R-:W-:-:S05]  /*02c0*/  IMAD R5, R5, R9, R0 ;  /* 0x0000000905057224 */ /* 0x001fca00078e0200 */
[----:B------:R-:W-:-:S13]  /*02d0*/  ISETP.GE.U32.AND P0, PT, R5, R16, PT ;  /* 0x000000100500720c */ /* 0x000fda0003f06070 */
[----:B------:R-:W-:Y:S05]  /*02e0*/  @P0 EXIT ;  /* 0x000000000000094d */ /* 0x000fea0003800000 */
[----:B------:R-:W0:Y:S01]  /*02f0*/  LDC R0, c[0x0][0x394] ;  /* 0x0000e500ff007b82 */ /* 0x000e220000000800 */
[----:B------:R-:W1:Y:S01]  /*0300*/  LDCU.64 UR4, c[0x0][0x358] ;  /* 0x00006b00ff0477ac */ /* 0x000e620008000a00 */
[----:B0-----:R-:W-:-:S04]  /*0310*/  IADD3 R0, PT, PT, R0, -0x3, RZ ;  /* 0xfffffffd00007810 */ /* 0x001fc80007ffe0ff */
[----:B------:R-:W-:Y:S01]  /*0320*/  ISETP.GT.U32.AND P0, PT, R7, R0, PT ;  /* 0x000000000700720c */ /* 0x000fe20003f04070 */
[----:B------:R-:W-:-:S03]  /*0330*/  VIADD R0, R16, 0xfffffffd ;  /* 0xfffffffd10007836 */ /* 0x000fc60000000000 */
[----:B------:R-:W-:-:S04]  /*0340*/  ISETP.GT.U32.AND P0, PT, R7, 0x1, !P0 ;  /* 0x000000010700780c */ /* 0x000fc80004704070 */
[----:B------:R-:W-:-:S04]  /*0350*/  ISETP.GT.AND P0, PT, R5, 0x1, P0 ;  /* 0x000000010500780c */ /* 0x000fc80000704270 */
[----:B------:R-:W-:Y:S01]  /*0360*/  ISETP.LE.U32.AND P0, PT, R5, R0, P0 ;  /* 0x000000000500720c */ /* 0x000fe20000703070 */
[----:B------:R-:W-:-:S12]  /*0370*/  IMAD R0, R7, R16, R5 ;  /* 0x0000001007007224 */ /* 0x000fd800078e0205 */
[----:B------:R-:W0:Y:S02]  /*0380*/  @!P0 LDC.64 R2, c[0x0][0x380] ;  /* 0x0000e000ff028b82 */ /* 0x000e240000000a00 */
[----:B0-----:R-:W-:-:S05]  /*0390*/  @!P0 IMAD.WIDE.U32 R2, R0, 0x8, R2 ;  /* 0x0000000800028825 */ /* 0x001fca00078e0002 */
[----:B-1----:R0:W-:Y:S01]  /*03a0*/  @!P0 STG.E.64 desc[UR4][R2.64], RZ ;  /* 0x000000ff02008986 */ /* 0x0021e2000c101b04 */
[----:B------:R-:W-:Y:S05]  /*03b0*/  @!P0 EXIT ;  /* 0x000000000000894d */ /* 0x000fea0003800000 */
[----:B------:R-:W1:Y:S01]  /*03c0*/  LDC.64 R22, c[0x0][0x388] ;  /* 0x0000e200ff167b82 */ /* 0x000e620000000a00 */
[----:B------:R-:W-:-:S04]  /*03d0*/  VIADD R7, R7, 0xfffffffe ;  /* 0xfffffffe07077836 */ /* 0x000fc80000000000 */
[----:B------:R-:W-:-:S03]  /*03e0*/  IMAD R7, R7, R16, R5 ;  /* 0x0000001007077224 */ /* 0x000fc600078e0205 */
[----:B------:R-:W2:Y:S01]  /*03f0*/  LDC.64 R8, c[0x4][RZ] ;  /* 0x01000000ff087b82 */ /* 0x000ea20000000a00 */
[----:B------:R-:W-:-:S04]  /*0400*/  VIADD R7, R7, 0xfffffffe ;  /* 0xfffffffe07077836 */ /* 0x000fc80000000000 */
[----:B-1----:R-:W-:-:S05]  /*0410*/  IMAD.WIDE R22, R7, 0x8, R22 ;  /* 0x0000000807167825 */ /* 0x002fca00078e0216 */
[----:B------:R-:W3:Y:S04]  /*0420*/  LDG.E.64 R12, desc[UR4][R22.64] ;  /* 0x00000004160c7981 */ /* 0x000ee8000c1e1b00 */
[----:B--2---:R-:W3:Y:S04]  /*0430*/  LDG.E.64 R14, desc[UR4][R8.64] ;  /* 0x00000004080e7981 */ /* 0x004ee8000c1e1b00 */
[----:B------:R-:W2:Y:S04]  /*0440*/  LDG.E.64 R4, desc[UR4][R8.64+0x8] ;  /* 0x0000080408047981 */ /* 0x000ea8000c1e1b00 */
[----:B------:R-:W2:Y:S04]  /*0450*/  LDG.E.64 R10, desc[UR4][R22.64+0x8] ;  /* 0x00000804160a7981 */ /* 0x000ea8000c1e1b00 */
[----:B0-----:R-:W4:Y:S04]  /*0460*/  LDG.E.64 R2, desc[UR4][R8.64+0x10] ;  /* 0x0000100408027981 */ /* 0x001f28000c1e1b00 */
[----:B------:R-:W4:Y:S04]  /*0470*/  LDG.E.64 R6, desc[UR4][R22.64+0x10] ;  /* 0x0000100416067981 */ /* 0x000f28000c1e1b00 */
[----:B------:R-:W5:Y:S04]  /*0480*/  LDG.E.64 R18, desc[UR4][R8.64+0x18] ;  /* 0x0000180408127981 */ /* 0x000f68000c1e1b00 */
[----:B------:R-:W5:Y:S01]  /*0490*/  LDG.E.64 R20, desc[UR4][R22.64+0x18] ;  /* 0x0000180416147981 */ /* 0x000f62000c1e1b00 */
[----:B------:R-:W-:Y:S01]  /*04a0*/  IMAD.WIDE R24, R16, 0x8, R22 ;  /* 0x0000000810187825 */ /* 0x000fe200078e0216 */
[----:B---3--:R-:W-:-:S02]  /*04b0*/  DFMA R26, R12, R14, RZ ;  /* 0x0000000e0c1a722b */ /* 0x008fc400000000ff */
[----:B------:R-:W3:Y:S04]  /*04c0*/  LDG.E.64 R12, desc[UR4][R8.64+0x20] ;  /* 0x00002004080c7981 */ /* 0x000ee8000c1e1b00 */
[----:B------:R0:W3:Y:S02]  /*04d0*/  LDG.E.64 R14, desc[UR4][R22.64+0x20] ;  /* 0x00002004160e7981 */ /* 0x0000e4000c1e1b00 */
[----:B--2---:R-:W-:Y:S02]  /*04e0*/  DFMA R26, R10, R4, R26 ;  /* 0x000000040a1a722b */ /* 0x004fe4000000001a */
[----:B------:R-:W2:Y:S04]  /*04f0*/  LDG.E.64 R4, desc[UR4][R8.64+0x28] ;  /* 0x0000280408047981 */ /* 0x000ea8000c1e1b00 */
[----:B------:R-:W2:Y:S02]  /*0500*/  LDG.E.64 R10, desc[UR4][R24.64] ;  /* 0x00000004180a7981 */ /* 0x000ea4000c1e1b00 */
[----:B----4-:R-:W-:-:S02]  /*0510*/  DFMA R26, R6, R2, R26 ;  /* 0x00000002061a722b */ /* 0x010fc4000000001a */
[----:B------:R-:W4:Y:S04]  /*0520*/  LDG.E.64 R2, desc[UR4][R8.64+0x30] ;  /* 0x0000300408027981 */ /* 0x000f28000c1e1b00 */
[----:B------:R-:W4:Y:S02]  /*0530*/  LDG.E.64 R6, desc[UR4][R24.64+0x8] ;  /* 0x0000080418067981 */ /* 0x000f24000c1e1b00 */
[----:B-----5:R-:W-:Y:S02]  /*0540*/  DFMA R26, R20, R18, R26 ;  /* 0x00000012141a722b */ /* 0x020fe4000000001a */
[----:B------:R-:W5:Y:S04]  /*0550*/  LDG.E.64 R18, desc[UR4][R8.64+0x38] ;  /* 0x0000380408127981 */ /* 0x000f68000c1e1b00 */
[----:B------:R-:W5:Y:S01]  /*0560*/  LDG.E.64 R20, desc[UR4][R24.64+0x10] ;  /* 0x0000100418147981 */ /* 0x000f62000c1e1b00 */
[----:B0-----:R-:W-:Y:S01]  /*0570*/  IMAD.WIDE R22, R16, 0x8, R24 ;  /* 0x0000000810167825 */ /* 0x001fe200078e0218 */
[----:B---3--:R-:W-:-:S02]  /*0580*/  DFMA R26, R14, R12, R26 ;  /* 0x0000000c0e1a722b */ /* 0x008fc4000000001a */
[----:B------:R-:W3:Y:S04]  /*0590*/  LDG.E.64 R12, desc[UR4][R8.64+0x40] ;  /* 0x00004004080c7981 */ /* 0x000ee8000c1e1b00 */
[----:B------:R-:W3:Y:S02]  /*05a0*/  LDG.E.64 R14, desc[UR4][R24.64+0x18] ;  /* 0x00001804180e7981 */ /* 0x000ee4000c1e1b00 */
[----:B--2---:R-:W-:Y:S02]  /*05b0*/  DFMA R26, R10, R4, R26 ;  /* 0x000000040a1a722b */ /* 0x004fe4000000001a */
[----:B------:R-:W2:Y:S04]  /*05c0*/  LDG.E.64 R4, desc[UR4][R8.64+0x48] ;  /* 0x0000480408047981 */ /* 0x000ea8000c1e1b00 */
[----:B------:R0:W2:Y:S02]  /*05d0*/  LDG.E.64 R10, desc[UR4][R24.64+0x20] ;  /* 0x00002004180a7981 */ /* 0x0000a4000c1e1b00 */
        /* <DEDUP_REMOVED lines=18> */
[----:B------:R-:W5:Y:S02]  /*0700*/  LDG.E.64 R20, desc[UR4][R24.64] ;  /* 0x0000000418147981 */ /* 0x000f64000c1e1b00 */
        /* <DEDUP_REMOVED lines=12> */
[----:B------:R-:W-:-:S03]  /*07d0*/  IMAD.WIDE R16, R16, 0x8, R24 ;  /* 0x0000000810107825 */ /* 0x000fc600078e0218 */
[----:B------:R-:W5:Y:S01]  /*07e0*/  LDG.E.64 R24, desc[UR4][R8.64+0xc0] ;  /* 0x0000c00408187981 */ /* 0x000f62000c1e1b00 */
[----:B---3--:R-:W-:-:S03]  /*07f0*/  DFMA R26, R14, R12, R26 ;  /* 0x0000000c0e1a722b */ /* 0x008fc6000000001a */
[----:B------:R-:W3:Y:S04]  /*0800*/  LDG.E.64 R14, desc[UR4][R8.64+0xa0] ;  /* 0x0000a004080e7981 */ /* 0x000ee8000c1e1b00 */
[----:B------:R-:W3:Y:S01]  /*0810*/  LDG.E.64 R12, desc[UR4][R16.64] ;  /* 0x00000004100c7981 */ /* 0x000ee2000c1e1b00 */
[----:B--2---:R-:W-:-:S03]  /*0820*/  DFMA R26, R4, R10, R26 ;  /* 0x0000000a041a722b */ /* 0x004fc6000000001a */
[----:B------:R-:W2:Y:S04]  /*0830*/  LDG.E.64 R4, desc[UR4][R8.64+0xa8] ;  /* 0x0000a80408047981 */ /* 0x000ea8000c1e1b00 */
[----:B------:R-:W2:Y:S01]  /*0840*/  LDG.E.64 R10, desc[UR4][R16.64+0x8] ;  /* 0x00000804100a7981 */ /* 0x000ea2000c1e1b00 */
[----:B----4-:R-:W-:-:S03]  /*0850*/  DFMA R22, R6, R2, R26 ;  /* 0x000000020616722b */ /* 0x010fc6000000001a */
[----:B------:R-:W4:Y:S04]  /*0860*/  LDG.E.64 R6, desc[UR4][R8.64+0xb0] ;  /* 0x0000b00408067981 */ /* 0x000f28000c1e1b00 */
[----:B------:R-:W4:Y:S01]  /*0870*/  LDG.E.64 R2, desc[UR4][R16.64+0x10] ;  /* 0x0000100410027981 */ /* 0x000f22000c1e1b00 */
[----:B-----5:R-:W-:-:S03]  /*0880*/  DFMA R22, R18, R20, R22 ;  /* 0x000000141216722b */ /* 0x020fc60000000016 */
[----:B------:R-:W5:Y:S04]  /*0890*/  LDG.E.64 R20, desc[UR4][R8.64+0xb8] ;  /* 0x0000b80408147981 */ /* 0x000f68000c1e1b00 */
[----:B------:R-:W5:Y:S04]  /*08a0*/  LDG.E.64 R18, desc[UR4][R16.64+0x18] ;  /* 0x0000180410127981 */ /* 0x000f68000c1e1b00 */
[----:B------:R-:W5:Y:S01]  /*08b0*/  LDG.E.64 R16, desc[UR4][R16.64+0x20] ;  /* 0x0000200410107981 */ /* 0x000f62000c1e1b00 */
[----:B------:R-:W0:Y:S01]  /*08c0*/  MUFU.RCP64H R27, 159 ;  /* 0x4063e000001b7908 */ /* 0x000e220000001800 */
[----:B------:R-:W-:Y:S01]  /*08d0*/  MOV R28, 0x0 ;  /* 0x00000000001c7802 */ /* 0x000fe20000000f00 */
[----:B------:R-:W-:-:S02]  /*08e0*/  IMAD.MOV.U32 R29, RZ, RZ, 0x4063e000 ;  /* 0x4063e000ff1d7424 */ /* 0x000fc400078e00ff */
[----:B------:R-:W-:Y:S01]  /*08f0*/  IMAD.MOV.U32 R26, RZ, RZ, 0x1 ;  /* 0x00000001ff1a7424 */ /* 0x000fe200078e00ff */
[----:B------:R-:W-:Y:S01]  /*0900*/  BSSY.RECONVERGENT B0, `(.L_x_25) ;  /* 0x0000014000007945 */ /* 0x000fe20003800200 */
[----:B---3--:R-:W-:-:S04]  /*0910*/  DFMA R12, R12, R14, R22 ;  /* 0x0000000e0c0c722b */ /* 0x008fc80000000016 */
[----:B0-----:R-:W-:-:S04]  /*0920*/  DFMA R14, R26, -R28, 1 ;  /* 0x3ff000001a0e742b */ /* 0x001fc8000000081c */
[----:B--2---:R-:W-:-:S04]  /*0930*/  DFMA R4, R10, R4, R12 ;  /* 0x000000040a04722b */ /* 0x004fc8000000000c */
[----:B------:R-:W-:-:S04]  /*0940*/  DFMA R14, R14, R14, R14 ;  /* 0x0000000e0e0e722b */ /* 0x000fc8000000000e */
[----:B----4-:R-:W-:-:S04]  /*0950*/  DFMA R2, R2, R6, R4 ;  /* 0x000000060202722b */ /* 0x010fc80000000004 */
[----:B------:R-:W-:-:S04]  /*0960*/  DFMA R14, R26, R14, R26 ;  /* 0x0000000e1a0e722b */ /* 0x000fc8000000001a */
[----:B-----5:R-:W-:-:S04]  /*0970*/  DFMA R2, R18, R20, R2 ;  /* 0x000000141202722b */ /* 0x020fc80000000002 */
[----:B------:R-:W-:-:S08]  /*0980*/  DFMA R28, R14, -R28, 1 ;  /* 0x3ff000000e1c742b */ /* 0x000fd0000000081c */
[----:B------:R-:W-:Y:S02]  /*0990*/  DFMA R28, R14, R28, R14 ;  /* 0x0000001c0e1c722b */ /* 0x000fe4000000000e */
[----:B------:R-:W-:-:S08]  /*09a0*/  DFMA R16, R16, R24, R2 ;  /* 0x000000181010722b */ /* 0x000fd00000000002 */
[----:B------:R-:W-:-:S08]  /*09b0*/  DMUL R2, R16, R28 ;  /* 0x0000001c10027228 */ /* 0x000fd00000000000 */
[----:B------:R-:W-:-:S08]  /*09c0*/  DFMA R4, R2, -159, R16 ;  /* 0xc063e0000204782b */ /* 0x000fd00000000010 */
[----:B------:R-:W-:Y:S01]  /*09d0*/  DFMA R2, R28, R4, R2 ;  /* 0x000000041c02722b */ /* 0x000fe20000000002 */
[----:B------:R-:W-:-:S09]  /*09e0*/  FSETP.GEU.AND P1, PT, |R17|, 6.5827683646048100446e-37, PT ;  /* 0x036000001100780b */ /* 0x000fd20003f2e200 */
[----:B------:R-:W-:-:S05]  /*09f0*/  FFMA R4, RZ, 3.560546875, R3 ;  /* 0x4063e000ff047823 */ /* 0x000fca0000000003 */
[----:B------:R-:W-:-:S13]  /*0a00*/  FSETP.GT.AND P0, PT, |R4|, 1.469367938527859385e-39, PT ;  /* 0x001000000400780b */ /* 0x000fda0003f04200 */
[----:B------:R-:W-:Y:S05]  /*0a10*/  @P0 BRA P1, `(.L_x_26) ;  /* 0x0000000000080947 */ /* 0x000fea0000800000 */
[----:B------:R-:W-:-:S07]  /*0a20*/  MOV R6, 0xa40 ;  /* 0x00000a4000067802 */ /* 0x000fce0000000f00 */
[----:B------:R-:W-:Y:S05]  /*0a30*/  CALL.REL.NOINC `($__internal_3_$__cuda_sm20_div_rn_f64_full) ;  /* 0x0000000000147944 */ /* 0x000fea0003c00000 */
.L_x_26:
[----:B------:R-:W-:Y:S05]  /*0a40*/  BSYNC.RECONVERGENT B0 ;  /* 0x0000000000007941 */ /* 0x000fea0003800200 */
.L_x_25:
[----:B------:R-:W0:Y:S02]  /*0a50*/  LDC.64 R4, c[0x0][0x380] ;  /* 0x0000e000ff047b82 */ /* 0x000e240000000a00 */
[----:B0-----:R-:W-:-:S05]  /*0a60*/  IMAD.WIDE.U32 R4, R0, 0x8, R4 ;  /* 0x0000000800047825 */ /* 0x001fca00078e0004 */
[----:B------:R-:W-:Y:S01]  /*0a70*/  STG.E.64 desc[UR4][R4.64], R2 ;  /* 0x0000000204007986 */ /* 0x000fe2000c101b04 */
[----:B------:R-:W-:Y:S05]  /*0a80*/  EXIT ;  /* 0x000000000000794d */ /* 0x000fea0003800000 */
        .weak           $__internal_3_$__cuda_sm20_div_rn_f64_full
        .type           $__internal_3_$__cuda_sm20_div_rn_f64_full,@function
        .size           $__internal_3_$__cuda_sm20_div_rn_f64_full,(.L_x_42 - $__internal_3_$__cuda_sm20_div_rn_f64_full)
$__internal_3_$__cuda_sm20_div_rn_f64_full:
[----:B------:R-:W-:Y:S01]  /*0a90*/  MOV R3, 0x3ff3e000 ;  /* 0x3ff3e00000037802 */ /* 0x000fe20000000f00 */
[----:B------:R-:W-:Y:S01]  /*0aa0*/  IMAD.MOV.U32 R2, RZ, RZ, 0x0 ;  /* 0x00000000ff027424 */ /* 0x000fe200078e00ff */
[----:B------:R-:W-:Y:S01]  /*0ab0*/  MOV R13, 0x1ca00000 ;  /* 0x1ca00000000d7802 */ /* 0x000fe20000000f00 */
[----:B------:R-:W-:Y:S01]  /*0ac0*/  IMAD.MOV.U32 R8, RZ, RZ, 0x1 ;  /* 0x00000001ff087424 */ /* 0x000fe200078e00ff */
[----:B------:R-:W0:Y:S01]  /*0ad0*/  MUFU.RCP64H R9, R3 ;  /* 0x0000000300097308 */ /* 0x000e220000001800 */
[----:B------:R-:W-:Y:S01]  /*0ae0*/  IMAD.MOV.U32 R5, RZ, RZ, R17 ;  /* 0x000000ffff057224 */ /* 0x000fe200078e0011 */
[----:B------:R-:W-:Y:S01]  /*0af0*/  MOV R19, 0x40600000 ;  /* 0x4060000000137802 */ /* 0x000fe20000000f00 */
[----:B------:R-:W-:Y:S01]  /*0b00*/  IMAD.MOV.U32 R4, RZ, RZ, R16 ;  /* 0x000000ffff047224 */ /* 0x000fe200078e0010 */
[----:B------:R-:W-:Y:S02]  /*0b10*/  BSSY.RECONVERGENT B1, `(.L_x_27) ;  /* 0x0000045000017945 */ /* 0x000fe40003800200 */
[----:B------:R-:W-:Y:S01]  /*0b20*/  FSETP.GEU.AND P1, PT, |R5|, 1.469367938527859385e-39, PT ;  /* 0x001000000500780b */ /* 0x000fe20003f2e200 */
[----:B------:R-:W-:Y:S01]  /*0b30*/  VIADD R20, R19, 0xffffffff ;  /* 0xffffffff13147836 */ /* 0x000fe20000000000 */
[----:B------:R-:W-:-:S04]  /*0b40*/  LOP3.LUT R7, R5, 0x7ff00000, RZ, 0xc0, !PT ;  /* 0x7ff0000005077812 */ /* 0x000fc800078ec0ff */
[----:B------:R-:W-:Y:S01]  /*0b50*/  ISETP.GE.U32.AND P0, PT, R7, 0x40600000, PT ;  /* 0x406000000700780c */ /* 0x000fe20003f06070 */
[----:B------:R-:W-:-:S03]  /*0b60*/  IMAD.MOV.U32 R18, RZ, RZ, R7 ;  /* 0x000000ffff127224 */ /* 0x000fc600078e0007 */
[----:B------:R-:W-:Y:S01]  /*0b70*/  SEL R13, R13, 0x63400000, !P0 ;  /* 0x634000000d0d7807 */ /* 0x000fe20004000000 */
[----:B0-----:R-:W-:-:S08]  /*0b80*/  DFMA R10, R8, -R2, 1 ;  /* 0x3ff00000080a742b */ /* 0x001fd00000000802 */
[----:B------:R-:W-:-:S08]  /*0b90*/  DFMA R10, R10, R10, R10 ;  /* 0x0000000a0a0a722b */ /* 0x000fd0000000000a */
[----:B------:R-:W-:Y:S01]  /*0ba0*/  DFMA R14, R8, R10, R8 ;  /* 0x0000000a080e722b */ /* 0x000fe20000000008 */
[C-C-:B------:R-:W-:Y:S01]  /*0bb0*/  @!P1 LOP3.LUT R10, R13.reuse, 0x80000000, R5.reuse, 0xf8, !PT ;  /* 0x800000000d0a9812 */ /* 0x140fe200078ef805 */
[----:B------:R-:W-:Y:S01]  /*0bc0*/  IMAD.MOV.U32 R8, RZ, RZ, R4 ;  /* 0x000000ffff087224 */ /* 0x000fe200078e0004 */
[----:B------:R-:W-:Y:S02]  /*0bd0*/  LOP3.LUT R9, R13, 0x800fffff, R5, 0xf8, !PT ;  /* 0x800fffff0d097812 */ /* 0x000fe400078ef805 */
[----:B------:R-:W-:Y:S01]  /*0be0*/  @!P1 LOP3.LUT R11, R10, 0x100000, RZ, 0xfc, !PT ;  /* 0x001000000a0b9812 */ /* 0x000fe200078efcff */
[----:B------:R-:W-:Y:S02]  /*0bf0*/  @!P1 IMAD.MOV.U32 R10, RZ, RZ, RZ ;  /* 0x000000ffff0a9224 */ /* 0x000fe400078e00ff */
[----:B------:R-:W-:-:S04]  /*0c00*/  DFMA R16, R14, -R2, 1 ;  /* 0x3ff000000e10742b */ /* 0x000fc80000000802 */
[----:B------:R-:W-:-:S04]  /*0c10*/  @!P1 DFMA R8, R8, 2, -R10 ;  /* 0x400000000808982b */ /* 0x000fc8000000080a */
[----:B------:R-:W-:-:S06]  /*0c20*/  DFMA R16, R14, R16, R14 ;  /* 0x000000100e10722b */ /* 0x000fcc000000000e */
[----:B------:R-:W-:Y:S02]  /*0c30*/  @!P1 LOP3.LUT R18, R9, 0x7ff00000, RZ, 0xc0, !PT ;  /* 0x7ff0000009129812 */ /* 0x000fe400078ec0ff */
[----:B------:R-:W-:-:S03]  /*0c40*/  DMUL R10, R16, R8 ;  /* 0x00000008100a7228 */ /* 0x000fc60000000000 */
[----:B------:R-:W-:-:S05]  /*0c50*/  VIADD R12, R18, 0xffffffff ;  /* 0xffffffff120c7836 */ /* 0x000fca0000000000 */
[----:B------:R-:W-:Y:S01]  /*0c60*/  DFMA R14, R10, -R2, R8 ;  /* 0x800000020a0e722b */ /* 0x000fe20000000008 */
[----:B------:R-:W-:-:S04]  /*0c70*/  ISETP.GT.U32.AND P0, PT, R12, 0x7feffffe, PT ;  /* 0x7feffffe0c00780c */ /* 0x000fc80003f04070 */
[----:B------:R-:W-:-:S03]  /*0c80*/  ISETP.GT.U32.OR P0, PT, R20, 0x7feffffe, P0 ;  /* 0x7feffffe1400780c */ /* 0x000fc60000704470 */
[----:B------:R-:W-:-:S10]  /*0c90*/  DFMA R10, R16, R14, R10 ;  /* 0x0000000e100a722b */ /* 0x000fd4000000000a */
[----:B------:R-:W-:Y:S05]  /*0ca0*/  @P0 BRA `(.L_x_28) ;  /* 0x0000000000680947 */ /* 0x000fea0003800000 */
[----:B------:R-:W-:-:S05]  /*0cb0*/  IMAD.MOV.U32 R4, RZ, RZ, 0x40600000 ;  /* 0x40600000ff047424 */ /* 0x000fca00078e00ff */
[----:B------:R-:W-:-:S04]  /*0cc0*/  VIADDMNMX R7, R7, -R4, 0xb9600000, !PT ;  /* 0xb960000007077446 */ /* 0x000fc80007800904 */
[----:B------:R-:W-:-:S04]  /*0cd0*/  VIMNMX R4, PT, PT, R7, 0x46a00000, PT ;  /* 0x46a0000007047848 */ /* 0x000fc80003fe0100 */
        /* <DEDUP_REMOVED lines=9> */
[----:B------:R-:W-:-:S04]  /*0d70*/  LOP3.LUT R2, R3, 0x4063e000, RZ, 0x3c, !PT ;  /* 0x4063e00003027812 */ /* 0x000fc800078e3cff */
[----:B------:R-:W-:-:S04]  /*0d80*/  LOP3.LUT R9, R2, 0x80000000, RZ, 0xc0, !PT ;  /* 0x8000000002097812 */ /* 0x000fc800078ec0ff */
[----:B------:R-:W-:-:S03]  /*0d90*/  LOP3.LUT R5, R9, R5, RZ, 0xfc, !PT ;  /* 0x0000000509057212 */ /* 0x000fc600078efcff */
[----:B------:R-:W-:Y:S05]  /*0da0*/  @!P0 BRA `(.L_x_29) ;  /* 0x00000000006c8947 */ /* 0x000fea0003800000 */
[C---:B------:R-:W-:Y:S01]  /*0db0*/  IADD3 R3, PT, PT, -R7.reuse, RZ, RZ ;  /* 0x000000ff07037210 */ /* 0x040fe20007ffe1ff */
[----:B------:R-:W-:Y:S01]  /*0dc0*/  IMAD.MOV.U32 R2, RZ, RZ, RZ ;  /* 0x000000ffff027224 */ /* 0x000fe200078e00ff */
[----:B------:R-:W-:Y:S01]  /*0dd0*/  DMUL.RP R4, R10, R4 ;  /* 0x000000040a047228 */ /* 0x000fe20000008000 */
[----:B------:R-:W-:-:S04]  /*0de0*/  IADD3 R7, PT, PT, -R7, -0x43300000, RZ ;  /* 0xbcd0000007077810 */ /* 0x000fc80007ffe1ff */
[----:B------:R-:W-:-:S05]  /*0df0*/  DFMA R2, R12, -R2, R10 ;  /* 0x800000020c02722b */ /* 0x000fca000000000a */
[----:B------:R-:W-:-:S05]  /*0e00*/  LOP3.LUT R9, R5, R9, RZ, 0x3c, !PT ;  /* 0x0000000905097212 */ /* 0x000fca00078e3cff */
[----:B------:R-:W-:-:S04]  /*0e10*/  FSETP.NEU.AND P0, PT, |R3|, R7, PT ;  /* 0x000000070300720b */ /* 0x000fc80003f0d200 */
[----:B------:R-:W-:Y:S02]  /*0e20*/  FSEL R12, R4, R12, !P0 ;  /* 0x0000000c040c7208 */ /* 0x000fe40004000000 */
[----:B------:R-:W-:Y:S01]  /*0e30*/  FSEL R13, R9, R13, !P0 ;  /* 0x0000000d090d7208 */ /* 0x000fe20004000000 */
[----:B------:R-:W-:Y:S06]  /*0e40*/  BRA `(.L_x_29) ;  /* 0x0000000000447947 */ /* 0x000fec0003800000 */
.L_x_28:
[----:B------:R-:W-:-:S14]  /*0e50*/  DSETP.NAN.AND P0, PT, R4, R4, PT ;  /* 0x000000040400722a */ /* 0x000fdc0003f08000 */
[----:B------:R-:W-:Y:S05]  /*0e60*/  @P0 BRA `(.L_x_30) ;  /* 0x0000000000340947 */ /* 0x000fea0003800000 */
[----:B------:R-:W-:Y:S01]  /*0e70*/  ISETP.NE.AND P0, PT, R18, R19, PT ;  /* 0x000000131200720c */ /* 0x000fe20003f05270 */
[----:B------:R-:W-:Y:S01]  /*0e80*/  IMAD.MOV.U32 R12, RZ, RZ, 0x0 ;  /* 0x00000000ff0c7424 */ /* 0x000fe200078e00ff */
[----:B------:R-:W-:-:S11]  /*0e90*/  MOV R13, 0xfff80000 ;  /* 0xfff80000000d7802 */ /* 0x000fd60000000f00 */
[----:B------:R-:W-:Y:S05]  /*0ea0*/  @!P0 BRA `(.L_x_29) ;  /* 0x00000000002c8947 */ /* 0x000fea0003800000 */
[----:B------:R-:W-:Y:S02]  /*0eb0*/  ISETP.NE.AND P0, PT, R18, 0x7ff00000, PT ;  /* 0x7ff000001200780c */ /* 0x000fe40003f05270 */
[----:B------:R-:W-:Y:S02]  /*0ec0*/  LOP3.LUT R4, R5, 0x4063e000, RZ, 0x3c, !PT ;  /* 0x4063e00005047812 */ /* 0x000fe400078e3cff */
[----:B------:R-:W-:Y:S02]  /*0ed0*/  ISETP.EQ.OR P0, PT, R19, RZ, !P0 ;  /* 0x000000ff1300720c */ /* 0x000fe40004702670 */
[----:B------:R-:W-:-:S11]  /*0ee0*/  LOP3.LUT R13, R4, 0x80000000, RZ, 0xc0, !PT ;  /* 0x80000000040d7812 */ /* 0x000fd600078ec0ff */
[----:B------:R-:W-:Y:S01]  /*0ef0*/  @P0 LOP3.LUT R2, R13, 0x7ff00000, RZ, 0xfc, !PT ;  /* 0x7ff000000d020812 */ /* 0x000fe200078efcff */
[----:B------:R-:W-:Y:S02]  /*0f00*/  @!P0 IMAD.MOV.U32 R12, RZ, RZ, RZ ;  /* 0x000000ffff0c8224 */ /* 0x000fe400078e00ff */
[----:B------:R-:W-:Y:S01]  /*0f10*/  @P0 IMAD.MOV.U32 R12, RZ, RZ, RZ ;  /* 0x000000ffff0c0224 */ /* 0x000fe200078e00ff */
[----:B------:R-:W-:Y:S01]  /*0f20*/  @P0 MOV R13, R2 ;  /* 0x00000002000d0202 */ /* 0x000fe20000000f00 */
[----:B------:R-:W-:Y:S06]  /*0f30*/  BRA `(.L_x_29) ;  /* 0x0000000000087947 */ /* 0x000fec0003800000 */
.L_x_30:
[----:B------:R-:W-:Y:S01]  /*0f40*/  LOP3.LUT R13, R5, 0x80000, RZ, 0xfc, !PT ;  /* 0x00080000050d7812 */ /* 0x000fe200078efcff */
[----:B------:R-:W-:-:S07]  /*0f50*/  IMAD.MOV.U32 R12, RZ, RZ, R4 ;  /* 0x000000ffff0c7224 */ /* 0x000fce00078e0004 */
.L_x_29:
[----:B------:R-:W-:Y:S05]  /*0f60*/  BSYNC.RECONVERGENT B1 ;  /* 0x0000000000017941 */ /* 0x000fea0003800200 */
.L_x_27:
[----:B------:R-:W-:Y:S01]  /*0f70*/  IMAD.MOV.U32 R7, RZ, RZ, 0x0 ;  /* 0x00000000ff077424 */ /* 0x000fe200078e00ff */
[----:B------:R-:W-:Y:S01]  /*0f80*/  MOV R3, R13 ;  /* 0x0000000d00037202 */ /* 0x000fe20000000f00 */
[----:B------:R-:W-:Y:S02]  /*0f90*/  IMAD.MOV.U32 R2, RZ, RZ, R12 ;  /* 0x000000ffff027224 */ /* 0x000fe400078e000c */
[----:B------:R-:W-:Y:S05]  /*0fa0*/  RET.REL.NODEC R6 `(_Z11GaussKernelPdS_jj) ;  /* 0xfffffff006147950 */ /* 0x000fea0003c3ffff */
.L_x_31:
        /* <DEDUP_REMOVED lines=13> */
.L_x_42:


//--------------------- .text._Z8BWKernelPdPhj    --------------------------
	.section	.text._Z8BWKernelPdPhj,"ax",@progbits
	.align	128
        .global         _Z8BWKernelPdPhj
        .type           _Z8BWKernelPdPhj,@function
        .size           _Z8BWKernelPdPhj,(.L_x_43 - _Z8BWKernelPdPhj)
        .other          _Z8BWKernelPdPhj,@"STO_CUDA_ENTRY STV_DEFAULT"
_Z8BWKernelPdPhj:
.text._Z8BWKernelPdPhj:
        /* <DEDUP_REMOVED lines=14> */
[----:B------:R-:W-:-:S04]  /*00e0*/  IMAD.HI.U32 R5, R3, R0, RZ ;  /* 0x0000000003057227 */ /* 0x000fc800078e00ff */
[----:B------:R-:W-:-:S04]  /*00f0*/  IMAD.MOV R3, RZ, RZ, -R5 ;  /* 0x000000ffff037224 */ /* 0x000fc800078e0a05 */
[----:B------:R-:W-:-:S05]  /*0100*/  IMAD R0, R7, R3, R0 ;  /* 0x0000000307007224 */ /* 0x000fca00078e0200 */
[----:B------:R-:W-:-:S13]  /*0110*/  ISETP.GE.U32.AND P0, PT, R0, R7, PT ;  /* 0x000000070000720c */ /* 0x000fda0003f06070 */
[----:B------:R-:W-:Y:S01]  /*0120*/  @P0 IADD3 R0, PT, PT, R0, -R7, RZ ;  /* 0x8000000700000210 */ /* 0x000fe20007ffe0ff */
[----:B------:R-:W-:-:S03]  /*0130*/  @P0 VIADD R5, R5, 0x1 ;  /* 0x0000000105050836 */ /* 0x000fc60000000000 */
[----:B------:R-:W-:-:S13]  /*0140*/  ISETP.GE.U32.AND P1, PT, R0, R7, PT ;  /* 0x000000070000720c */ /* 0x000fda0003f26070 */
[----:B------:R-:W-:Y:S01]  /*0150*/  @P1 VIADD R5, R5, 0x1 ;  /* 0x0000000105051836 */ /* 0x000fe20000000000 */
[----:B------:R-:W-:-:S04]  /*0160*/  @!P2 LOP3.LUT R5, RZ, R7, RZ, 0x33, !PT ;  /* 0x00000007ff05a212 */ /* 0x000fc800078e33ff */
[----:B------:R-:W0:Y:S01]  /*0170*/  I2F.U32.RP R0, R5 ;  /* 0x0000000500007306 */ /* 0x000e220000209000 */
[----:B------:R-:W-:-:S07]  /*0180*/  ISETP.NE.U32.AND P2, PT, R5, RZ, PT ;  /* 0x000000ff0500720c */ /* 0x000fce0003f45070 */
[----:B0-----:R-:W0:Y:S02]  /*0190*/  MUFU.RCP R0, R0 ;  /* 0x0000000000007308 */ /* 0x001e240000001000 */
[----:B0-----:R-:W-:Y:S02]  /*01a0*/  VIADD R2, R0, 0xffffffe ;  /* 0x0ffffffe00027836 */ /* 0x001fe40000000000 */
[----:B------:R-:W0:Y:S04]  /*01b0*/  S2R R0, SR_TID.X ;  /* 0x0000000000007919 */ /* 0x000e280000002100 */
[----:B------:R1:W3:Y:S02]  /*01c0*/  F2I.FTZ.U32.TRUNC.NTZ R3, R2 ;  /* 0x0000000200037305 */ /* 0x0002e4000021f000 */
[----:B-1----:R-:W-:-:S02]  /*01d0*/  HFMA2 R2, -RZ, RZ, 0, 0 ;  /* 0x00000000ff027431 */ /* 0x002fc400000001ff */
[----:B---3--:R-:W-:-:S04]  /*01e0*/  IMAD R4, R5, R3, RZ ;  /* 0x0000000305047224 */ /* 0x008fc800078e02ff */
[----:B------:R-:W-:-:S04]  /*01f0*/  IMAD.MOV R9, RZ, RZ, -R4 ;  /* 0x000000ffff097224 */ /* 0x000fc800078e0a04 */
[----:B------:R-:W-:-:S06]  /*0200*/  IMAD.HI.U32 R3, R3, R9, R2 ;  /* 0x0000000903037227 */ /* 0x000fcc00078e0002 */
[----:B--2---:R-:W-:-:S04]  /*0210*/  IMAD.HI.U32 R3, R3, UR4, RZ ;  /* 0x0000000403037c27 */ /* 0x004fc8000f8e00ff */
[----:B------:R-:W-:-:S04]  /*0220*/  IMAD.MOV R4, RZ, RZ, -R3 ;  /* 0x000000ffff047224 */ /* 0x000fc800078e0a03 */
        /* <DEDUP_REMOVED lines=9> */
[----:B0-----:R-:W-:-:S05]  /*02c0*/  IMAD R0, R5, R7, R0 ;  /* 0x0000000705007224 */ /* 0x001fca00078e0200 */
[----:B------:R-:W-:-:S13]  /*02d0*/  ISETP.GE.U32.AND P0, PT, R0, R6, PT ;  /* 0x000000060000720c */ /* 0x000fda0003f06070 */
[----:B------:R-:W-:Y:S05]  /*02e0*/  @P0 EXIT ;  /* 0x000000000000094d */ /* 0x000fea0003800000 */
[----:B------:R-:W0:Y:S01]  /*02f0*/  LDCU.64 UR6, c[0x0][0x388] ;  /* 0x00007100ff0677ac */ /* 0x000e220008000a00 */
[----:B------:R-:W-:Y:S01]  /*0300*/  IMAD R0, R3, R6, R0 ;  /* 0x0000000603007224 */ /* 0x000fe200078e0200 */
[----:B------:R-:W1:Y:S03]  /*0310*/  LDCU.64 UR4, c[0x0][0x358] ;  /* 0x00006b00ff0477ac */ /* 0x000e660008000a00 */
[----:B------:R-:W-:-:S04]  /*0320*/  IMAD R12, R0, 0x3, RZ ;  /* 0x00000003000c7824 */ /* 0x000fc800078e02ff */
[C---:B------:R-:W-:Y:S02]  /*0330*/  VIADD R10, R12.reuse, 0x1 ;  /* 0x000000010c0a7836 */ /* 0x040fe40000000000 */
[----:B------:R-:W-:-:S03]  /*0340*/  VIADD R14, R12, 0x2 ;  /* 0x000000020c0e7836 */ /* 0x000fc60000000000 */
[----:B0-----:R-:W-:Y:S02]  /*0350*/  IADD3 R10, P0, PT, R10, UR6, RZ ;  /* 0x000000060a0a7c10 */ /* 0x001fe4000ff1e0ff */
[----:B------:R-:W-:-:S03]  /*0360*/  IADD3 R14, P1, PT, R14, UR6, RZ ;  /* 0x000000060e0e7c10 */ /* 0x000fc6000ff3e0ff */
[----:B------:R-:W-:Y:S02]  /*0370*/  IMAD.X R11, RZ, RZ, UR7, P0 ;  /* 0x00000007ff0b7e24 */ /* 0x000fe400080e06ff */
[----:B------:R-:W-:Y:S01]  /*0380*/  IMAD.X R15, RZ, RZ, UR7, P1 ;  /* 0x00000007ff0f7e24 */ /* 0x000fe200088e06ff */
[----:B------:R-:W-:Y:S02]  /*0390*/  IADD3 R12, P0, PT, R12, UR6, RZ ;  /* 0x000000060c0c7c10 */ /* 0x000fe4000ff1e0ff */
[----:B-1----:R0:W2:Y:S04]  /*03a0*/  LDG.E.U8 R18, desc[UR4][R10.64] ;  /* 0x000000040a127981 */ /* 0x0020a8000c1e1100 */
[----:B------:R-:W3:Y:S01]  /*03b0*/  LDG.E.U8 R14, desc[UR4][R14.64] ;  /* 0x000000040e0e7981 */ /* 0x000ee2000c1e1100 */
[----:B------:R-:W-:-:S05]  /*03c0*/  IADD3.X R13, PT, PT, RZ, UR7, RZ, P0, !PT ;  /* 0x00000007ff0d7c10 */ /* 0x000fca00087fe4ff */
[----:B------:R-:W4:Y:S01]  /*03d0*/  LDG.E.U8 R12, desc[UR4][R12.64] ;  /* 0x000000040c0c7981 */ /* 0x000f22000c1e1100 */
[----:B------:R-:W1:Y:S01]  /*03e0*/  MUFU.RCP64H R3, 3 ;  /* 0x4008000000037908 */ /* 0x000e620000001800 */
[----:B------:R-:W-:Y:S01]  /*03f0*/  IMAD.MOV.U32 R16, RZ, RZ, 0x0 ;  /* 0x00000000ff107424 */ /* 0x000fe200078e00ff */
[----:B------:R-:W-:Y:S01]  /*0400*/  BSSY.RECONVERGENT B0, `(.L_x_32) ;  /* 0x0000016000007945 */ /* 0x000fe20003800200 */
[----:B------:R-:W-:Y:S02]  /*0410*/  IMAD.MOV.U32 R17, RZ, RZ, 0x40080000 ;  /* 0x40080000ff117424 */ /* 0x000fe400078e00ff */
[----:B------:R-:W-:-:S06]  /*0420*/  IMAD.MOV.U32 R2, RZ, RZ, 0x1 ;  /* 0x00000001ff027424 */ /* 0x000fcc00078e00ff */
[----:B-1----:R-:W-:-:S08]  /*0430*/  DFMA R6, R2, -R16, 1 ;  /* 0x3ff000000206742b */ /* 0x002fd00000000810 */
[----:B------:R-:W-:-:S08]  /*0440*/  DFMA R8, R6, R6, R6 ;  /* 0x000000060608722b */ /* 0x000fd00000000006 */
[----:B------:R-:W-:-:S08]  /*0450*/  DFMA R8, R2, R8, R2 ;  /* 0x000000080208722b */ /* 0x000fd00000000002 */
[----:B0-----:R-:W-:-:S08]  /*0460*/  DFMA R10, R8, -R16, 1 ;  /* 0x3ff00000080a742b */ /* 0x001fd00000000810 */
[----:B------:R-:W-:Y:S01]  /*0470*/  DFMA R10, R8, R10, R8 ;  /* 0x0000000a080a722b */ /* 0x000fe20000000008 */
[----:B--2---:R-:W-:Y:S08]  /*0480*/  I2F.F64.U16 R4, R18 ;  /* 0x0000001200047312 */ /* 0x004ff00000101800 */
[----:B---3--:R-:W0:Y:S08]  /*0490*/  I2F.F64.U16 R6, R14 ;  /* 0x0000000e00067312 */ /* 0x008e300000101800 */
[----:B----4-:R-:W1:Y:S01]  /*04a0*/  I2F.F64.U16 R2, R12 ;  /* 0x0000000c00027312 */ /* 0x010e620000101800 */
[----:B0-----:R-:W-:-:S08]  /*04b0*/  DADD R4, R4, R6 ;  /* 0x0000000004047229 */ /* 0x001fd00000000006 */
[----:B-1----:R-:W-:-:S08]  /*04c0*/  DADD R4, R2, R4 ;  /* 0x0000000002047229 */ /* 0x002fd00000000004 */
[----:B------:R-:W-:Y:S02]  /*04d0*/  DMUL R2, R4, R10 ;  /* 0x0000000a04027228 */ /* 0x000fe40000000000 */
[----:B------:R-:W-:-:S06]  /*04e0*/  FSETP.GEU.AND P1, PT, |R5|, 6.5827683646048100446e-37, PT ;  /* 0x036000000500780b */ /* 0x000fcc0003f2e200 */
[----:B------:R-:W-:-:S08]  /*04f0*/  DFMA R6, R2, -3, R4 ;  /* 0xc00800000206782b */ /* 0x000fd00000000004 */
[----:B------:R-:W-:-:S10]  /*0500*/  DFMA R2, R10, R6, R2 ;  /* 0x000000060a02722b */ /* 0x000fd40000000002 */
[----:B------:R-:W-:-:S05]  /*0510*/  FFMA R6, RZ, 2.125, R3 ;  /* 0x40080000ff067823 */ /* 0x000fca0000000003 */
[----:B------:R-:W-:-:S13]  /*0520*/  FSETP.GT.AND P0, PT, |R6|, 1.469367938527859385e-39, PT ;  /* 0x001000000600780b */ /* 0x000fda0003f04200 */
[----:B------:R-:W-:Y:S05]  /*0530*/  @P0 BRA P1, `(.L_x_33) ;  /* 0x0000000000080947 */ /* 0x000fea0000800000 */
[----:B------:R-:W-:-:S07]  /*0540*/  MOV R6, 0x560 ;  /* 0x0000056000067802 */ /* 0x000fce0000000f00 */
[----:B------:R-:W-:Y:S05]  /*0550*/  CALL.REL.NOINC `($__internal_4_$__cuda_sm20_div_rn_f64_full) ;  /* 0x0000000000147944 */ /* 0x000fea0003c00000 */
.L_x_33:
[----:B------:R-:W-:Y:S05]  /*0560*/  BSYNC.RECONVERGENT B0 ;  /* 0x0000000000007941 */ /* 0x000fea0003800200 */
.L_x_32:
[----:B------:R-:W0:Y:S02]  /*0570*/  LDC.64 R4, c[0x0][0x380] ;  /* 0x0000e000ff047b82 */ /* 0x000e240000000a00 */
[----:B0-----:R-:W-:-:S05]  /*0580*/  IMAD.WIDE.U32 R4, R0, 0x8, R4 ;  /* 0x0000000800047825 */ /* 0x001fca00078e0004 */
[----:B------:R-:W-:Y:S01]  /*0590*/  STG.E.64 desc[UR4][R4.64], R2 ;  /* 0x0000000204007986 */ /* 0x000fe2000c101b04 */
[----:B------:R-:W-:Y:S05]  /*05a0*/  EXIT ;  /* 0x000000000000794d */ /* 0x000fea0003800000 */
        .weak           $__internal_4_$__cuda_sm20_div_rn_f64_full
        .type           $__internal_4_$__cuda_sm20_div_rn_f64_full,@function
        .size           $__internal_4_$__cuda_sm20_div_rn_f64_full,(.L_x_43 - $__internal_4_$__cuda_sm20_div_rn_f64_full)
$__internal_4_$__cuda_sm20_div_rn_f64_full:
[----:B------:R-:W-:Y:S01]  /*05b0*/  MOV R3, 0x3ff80000 ;  /* 0x3ff8000000037802 */ /* 0x000fe20000000f00 */
[----:B------:R-:W-:Y:S01]  /*05c0*/  IMAD.MOV.U32 R2, RZ, RZ, 0x0 ;  /* 0x00000000ff027424 */ /* 0x000fe200078e00ff */
[C---:B------:R-:W-:Y:S01]  /*05d0*/  FSETP.GEU.AND P1, PT, |R5|.reuse, 1.469367938527859385e-39, PT ;  /* 0x001000000500780b */ /* 0x040fe20003f2e200 */
[----:B------:R-:W-:Y:S01]  /*05e0*/  IMAD.MOV.U32 R8, RZ, RZ, 0x1 ;  /* 0x00000001ff087424 */ /* 0x000fe200078e00ff */
[----:B------:R-:W0:Y:S01]  /*05f0*/  MUFU.RCP64H R9, R3 ;  /* 0x0000000300097308 */ /* 0x000e220000001800 */
[----:B------:R-:W-:Y:S01]  /*0600*/  LOP3.LUT R7, R5, 0x7ff00000, RZ, 0xc0, !PT ;  /* 0x7ff0000005077812 */ /* 0x000fe200078ec0ff */
[----:B------:R-:W-:Y:S01]  /*0610*/  IMAD.MOV.U32 R13, RZ, RZ, 0x1ca00000 ;  /* 0x1ca00000ff0d7424 */ /* 0x000fe200078e00ff */
[----:B------:R-:W-:Y:S01]  /*0620*/  BSSY.RECONVERGENT B1, `(.L_x_34) ;  /* 0x0000044000017945 */ /* 0x000fe20003800200 */
[----:B------:R-:W-:Y:S01]  /*0630*/  IMAD.MOV.U32 R19, RZ, RZ, 0x40000000 ;  /* 0x40000000ff137424 */ /* 0x000fe200078e00ff */
[----:B------:R-:W-:Y:S02]  /*0640*/  ISETP.GE.U32.AND P0, PT, R7, 0x40000000, PT ;  /* 0x400000000700780c */ /* 0x000fe40003f06070 */
[----:B------:R-:W-:Y:S01]  /*0650*/  MOV R18, R7 ;  /* 0x0000000700127202 */ /* 0x000fe20000000f00 */
[----:B------:R-:W-:Y:S01]  /*0660*/  VIADD R20, R19, 0xffffffff ;  /* 0xffffffff13147836 */ /* 0x000fe20000000000 */
        /* <DEDUP_REMOVED lines=46> */
.L_x_35:
[----:B------:R-:W-:-:S14]  /*0950*/  DSETP.NAN.AND P0, PT, R4, R4, PT ;  /* 0x000000040400722a */ /* 0x000fdc0003f08000 */
[----:B------:R-:W-:Y:S05]  /*0960*/  @P0 BRA `(.L_x_37) ;  /* 0x0000000000340947 */ /* 0x000fea0003800000 */
[----:B------:R-:W-:Y:S01]  /*0970*/  ISETP.NE.AND P0, PT, R18, R19, PT ;  /* 0x000000131200720c */ /* 0x000fe20003f05270 */
[----:B------:R-:W-:Y:S02]  /*0980*/  IMAD.MOV.U32 R12, RZ, RZ, 0x0 ;  /* 0x00000000ff0c7424 */ /* 0x000fe400078e00ff */
[----:B------:R-:W-:-:S10]  /*0990*/  IMAD.MOV.U32 R13, RZ, RZ, -0x80000 ;  /* 0xfff80000ff0d7424 */ /* 0x000fd400078e00ff */
[----:B------:R-:W-:Y:S05]  /*09a0*/  @!P0 BRA `(.L_x_36) ;  /* 0x00000000002c8947 */ /* 0x000fea0003800000 */
[----:B------:R-:W-:Y:S02]  /*09b0*/  ISETP.NE.AND P0, PT, R18, 0x7ff00000, PT ;  /* 0x7ff000001200780c */ /* 0x000fe40003f05270 */
[----:B------:R-:W-:Y:S02]  /*09c0*/  LOP3.LUT R4, R5, 0x40080000, RZ, 0x3c, !PT ;  /* 0x4008000005047812 */ /* 0x000fe400078e3cff */
[----:B------:R-:W-:Y:S02]  /*09d0*/  ISETP.EQ.OR P0, PT, R19, RZ, !P0 ;  /* 0x000000ff1300720c */ /* 0x000fe40004702670 */
[----:B------:R-:W-:-:S11]  /*09e0*/  LOP3.LUT R13, R4, 0x80000000, RZ, 0xc0, !PT ;  /* 0x80000000040d7812 */ /* 0x000fd600078ec0ff */
[----:B------:R-:W-:Y:S02]  /*09f0*/  @P0 LOP3.LUT R2, R13, 0x7ff00000, RZ, 0xfc, !PT ;  /* 0x7ff000000d020812 */ /* 0x000fe400078efcff */
[----:B------:R-:W-:Y:S01]  /*0a00*/  @!P0 MOV R12, RZ ;  /* 0x000000ff000c8202 */ /* 0x000fe20000000f00 */
[----:B------:R-:W-:Y:S02]  /*0a10*/  @P0 IMAD.MOV.U32 R12, RZ, RZ, RZ ;  /* 0x000000ffff0c0224 */ /* 0x000fe400078e00ff */
[----:B------:R-:W-:Y:S01]  /*0a20*/  @P0 IMAD.MOV.U32 R13, RZ, RZ, R2 ;  /* 0x000000ffff0d0224 */ /* 0x000fe200078e0002 */
[----:B------:R-:W-:Y:S06]  /*0a30*/  BRA `(.L_x_36) ;  /* 0x0000000000087947 */ /* 0x000fec0003800000 */
.L_x_37:
[----:B------:R-:W-:Y:S01]  /*0a40*/  LOP3.LUT R13, R5, 0x80000, RZ, 0xfc, !PT ;  /* 0x00080000050d7812 */ /* 0x000fe200078efcff */
[----:B------:R-:W-:-:S07]  /*0a50*/  IMAD.MOV.U32 R12, RZ, RZ, R4 ;  /* 0x000000ffff0c7224 */ /* 0x000fce00078e0004 */
.L_x_36:
[----:B------:R-:W-:Y:S05]  /*0a60*/  BSYNC.RECONVERGENT B1 ;  /* 0x0000000000017941 */ /* 0x000fea0003800200 */
.L_x_34:
[----:B------:R-:W-:Y:S01]  /*0a70*/  IMAD.MOV.U32 R7, RZ, RZ, 0x0 ;  /* 0x00000000ff077424 */ /* 0x000fe200078e00ff */
[----:B------:R-:W-:Y:S01]  /*0a80*/  MOV R2, R12 ;  /* 0x0000000c00027202 */ /* 0x000fe20000000f00 */
[----:B------:R-:W-:Y:S02]  /*0a90*/  IMAD.MOV.U32 R3, RZ, RZ, R13 ;  /* 0x000000ffff037224 */ /* 0x000fe400078e000d */
[----:B------:R-:W-:Y:S05]  /*0aa0*/  RET.REL.NODEC R6 `(_Z8BWKernelPdPhj) ;  /* 0xfffffff406547950 */ /* 0x000fea0003c3ffff */
.L_x_38:
        /* <DEDUP_REMOVED lines=13> */
.L_x_43:


//--------------------- .nv.global.init           --------------------------
	.section	.nv.global.init,"aw",@progbits
	.align	8
.nv.global.init:
	.type		Gy,@object
	.size		Gy,(Gx - Gy)
Gy:
        /*0000*/ 	.byte	0x00, 0x00, 0x00, 0x00, 0x00, 0x00, 0xf0, 0xbf, 0x00, 0x00, 0x00, 0x00, 0x00, 0x00, 0x00, 0xc0
        /*0010*/ 	.byte	0x00, 0x00, 0x00, 0x00, 0x00, 0x00, 0xf0, 0xbf, 0x00, 0x00, 0x00, 0x00, 0x00, 0x00, 0x00, 0x00
        /*0020*/ 	.byte	0x00, 0x00, 0x00, 0x00, 0x00, 0x00, 0x00, 0x00, 0x00, 0x00, 0x00, 0x00, 0x00, 0x00, 0x00, 0x00
        /*0030*/ 	.byte	0x00, 0x00, 0x00, 0x00, 0x00, 0x00, 0xf0, 0x3f, 0x00, 0x00, 0x00, 0x00, 0x00, 0x00, 0x00, 0x40
        /*0040*/ 	.byte	0x00, 0x00, 0x00, 0x00, 0x00, 0x00, 0xf0, 0x3f
	.type		Gx,@object
	.size		Gx,(Gauss - Gx)
Gx:
        /*0048*/ 	.byte	0x00, 0x00, 0x00, 0x00, 0x00, 0x00, 0xf0, 0xbf, 0x00, 0x00, 0x00, 0x00, 0x00, 0x00, 0x00, 0x00
        /*0058*/ 	.byte	0x00, 0x00, 0x00, 0x00, 0x00, 0x00, 0xf0, 0x3f, 0x00, 0x00, 0x00, 0x00, 0x00, 0x00, 0x00, 0xc0
        /*0068*/ 	.byte	0x00, 0x00, 0x00, 0x00, 0x00, 0x00, 0x00, 0x00, 0x00, 0x00, 0x00, 0x00, 0x00, 0x00, 0x00, 0x40
        /*0078*/ 	.byte	0x00, 0x00, 0x00, 0x00, 0x00, 0x00, 0xf0, 0xbf, 0x00, 0x00, 0x00, 0x00, 0x00, 0x00, 0x00, 0x00
        /*0088*/ 	.byte	0x00, 0x00, 0x00, 0x00, 0x00, 0x00, 0xf0, 0x3f
	.type		Gauss,@object
	.size		Gauss,(.L_0 - Gauss)
Gauss:
        /*0090*/ 	.byte	0x00, 0x00, 0x00, 0x00, 0x00, 0x00, 0x00, 0x40, 0x00, 0x00, 0x00, 0x00, 0x00, 0x00, 0x10, 0x40
        /* <DEDUP_REMOVED lines=11> */
        /*0150*/ 	.byte	0x00, 0x00, 0x00, 0x00, 0x00, 0x00, 0x00, 0x40
.L_0:


//--------------------- .nv.shared.reserved.0     --------------------------
	.section	.nv.shared.reserved.0,"aw",@nobits
	.weak		__nv_reservedSMEM_offset_0_alias
	.size		__nv_reservedSMEM_offset_0_alias, 0, 64
	.other		__nv_reservedSMEM_offset_0_alias,@"STO_CUDA_RESERVED_SHARED STV_DEFAULT"
__nv_reservedSMEM_offset_0_alias:
	.zero		0
	.zero		64


//--------------------- .nv.constant0._Z15ThresholdKernelPhPdS0_hjjj --------------------------
	.section	.nv.constant0._Z15ThresholdKernelPhPdS0_hjjj,"a",@progbits
	.sectionflags	@""
	.align	4
.nv.constant0._Z15ThresholdKernelPhPdS0_hjjj:
	.zero		936


//--------------------- .nv.constant0._Z11SobelKernelPdS_S_jj --------------------------
	.section	.nv.constant0._Z11SobelKernelPdS_S_jj,"a",@progbits
	.sectionflags	@""
	.align	4
.nv.constant0._Z11SobelKernelPdS_S_jj:
	.zero		928


//--------------------- .nv.constant0._Z11GaussKernelPdS_jj --------------------------
	.section	.nv.constant0._Z11GaussKernelPdS_jj,"a",@progbits
	.sectionflags	@""
	.align	4
.nv.constant0._Z11GaussKernelPdS_jj:
	.zero		920


//--------------------- .nv.constant0._Z8BWKernelPdPhj --------------------------
	.section	.nv.constant0._Z8BWKernelPdPhj,"a",@progbits
	.sectionflags	@""
	.align	4
.nv.constant0._Z8BWKernelPdPhj:
	.zero		916


//--------------------- SYMBOLS --------------------------

	.type		.nv.reservedSmem.offset0,@object
	.size		.nv.reservedSmem.offset0,0x4
